//
// Generated by NVIDIA NVVM Compiler
//
// Compiler Build ID: CL-36424714
// Cuda compilation tools, release 13.0, V13.0.88
// Based on NVVM 20.0.0
//

.version 9.0
.target sm_100
.address_size 64

	// .globl	_Z9pack_dataPcS_mmmm

.visible .entry _Z9pack_dataPcS_mmmm(
	.param .u64 .ptr .align 1 _Z9pack_dataPcS_mmmm_param_0,
	.param .u64 .ptr .align 1 _Z9pack_dataPcS_mmmm_param_1,
	.param .u64 _Z9pack_dataPcS_mmmm_param_2,
	.param .u64 _Z9pack_dataPcS_mmmm_param_3,
	.param .u64 _Z9pack_dataPcS_mmmm_param_4,
	.param .u64 _Z9pack_dataPcS_mmmm_param_5
)
{
	.reg .pred 	%p<3>;
	.reg .b16 	%rs<2>;
	.reg .b32 	%r<10>;
	.reg .b64 	%rd<26>;

	ld.param.u64 	%rd8, [_Z9pack_dataPcS_mmmm_param_0];
	ld.param.u64 	%rd9, [_Z9pack_dataPcS_mmmm_param_1];
	ld.param.u64 	%rd10, [_Z9pack_dataPcS_mmmm_param_2];
	ld.param.u64 	%rd13, [_Z9pack_dataPcS_mmmm_param_3];
	ld.param.u64 	%rd11, [_Z9pack_dataPcS_mmmm_param_4];
	ld.param.u64 	%rd12, [_Z9pack_dataPcS_mmmm_param_5];
	mov.u32 	%r1, %tid.x;
	mov.u32 	%r2, %ntid.x;
	mov.u32 	%r3, %ctaid.x;
	mad.lo.s32 	%r4, %r2, %r3, %r1;
	cvt.s64.s32 	%rd1, %r4;
	setp.le.u64 	%p1, %rd13, %rd1;
	@%p1 bra 	$L__BB0_5;
	or.b64  	%rd14, %rd1, %rd11;
	and.b64  	%rd15, %rd14, -4294967296;
	setp.ne.s64 	%p2, %rd15, 0;
	@%p2 bra 	$L__BB0_3;
	cvt.u32.u64 	%r5, %rd11;
	cvt.u32.u64 	%r6, %rd1;
	div.u32 	%r7, %r6, %r5;
	mul.lo.s32 	%r8, %r7, %r5;
	sub.s32 	%r9, %r6, %r8;
	cvt.u64.u32 	%rd24, %r7;
	cvt.u64.u32 	%rd25, %r9;
	bra.uni 	$L__BB0_4;
$L__BB0_3:
	div.u64 	%rd24, %rd1, %rd11;
	mul.lo.s64 	%rd16, %rd24, %rd11;
	sub.s64 	%rd25, %rd1, %rd16;
$L__BB0_4:
	mul.lo.s64 	%rd17, %rd24, %rd12;
	add.s64 	%rd18, %rd25, %rd10;
	sub.s64 	%rd19, %rd18, %rd17;
	cvta.to.global.u64 	%rd20, %rd9;
	add.s64 	%rd21, %rd20, %rd19;
	ld.global.u8 	%rs1, [%rd21];
	cvta.to.global.u64 	%rd22, %rd8;
	add.s64 	%rd23, %rd22, %rd1;
	st.global.u8 	[%rd23], %rs1;
$L__BB0_5:
	ret;

}
	// .globl	_Z13con_pack_dataPcS_PmS0_S0_mi
.visible .entry _Z13con_pack_dataPcS_PmS0_S0_mi(
	.param .u64 .ptr .align 1 _Z13con_pack_dataPcS_PmS0_S0_mi_param_0,
	.param .u64 .ptr .align 1 _Z13con_pack_dataPcS_PmS0_S0_mi_param_1,
	.param .u64 .ptr .align 1 _Z13con_pack_dataPcS_PmS0_S0_mi_param_2,
	.param .u64 .ptr .align 1 _Z13con_pack_dataPcS_PmS0_S0_mi_param_3,
	.param .u64 .ptr .align 1 _Z13con_pack_dataPcS_PmS0_S0_mi_param_4,
	.param .u64 _Z13con_pack_dataPcS_PmS0_S0_mi_param_5,
	.param .u32 _Z13con_pack_dataPcS_PmS0_S0_mi_param_6
)
{
	.reg .pred 	%p<22>;
	.reg .b16 	%rs<8>;
	.reg .b32 	%r<72>;
	.reg .b64 	%rd<180>;

	ld.param.u64 	%rd67, [_Z13con_pack_dataPcS_PmS0_S0_mi_param_0];
	ld.param.u64 	%rd68, [_Z13con_pack_dataPcS_PmS0_S0_mi_param_1];
	ld.param.u64 	%rd69, [_Z13con_pack_dataPcS_PmS0_S0_mi_param_2];
	ld.param.u64 	%rd70, [_Z13con_pack_dataPcS_PmS0_S0_mi_param_3];
	ld.param.u64 	%rd71, [_Z13con_pack_dataPcS_PmS0_S0_mi_param_4];
	ld.param.u64 	%rd66, [_Z13con_pack_dataPcS_PmS0_S0_mi_param_5];
	ld.param.u32 	%r9, [_Z13con_pack_dataPcS_PmS0_S0_mi_param_6];
	cvta.to.global.u64 	%rd1, %rd67;
	cvta.to.global.u64 	%rd2, %rd68;
	cvta.to.global.u64 	%rd3, %rd69;
	cvta.to.global.u64 	%rd4, %rd71;
	cvta.to.global.u64 	%rd5, %rd70;
	mov.u32 	%r10, %tid.x;
	mov.u32 	%r11, %ntid.x;
	mov.u32 	%r12, %ctaid.x;
	mad.lo.s32 	%r1, %r11, %r12, %r10;
	setp.lt.s32 	%p1, %r9, 1;
	@%p1 bra 	$L__BB1_43;
	cvt.s64.s32 	%rd6, %r1;
	setp.lt.u32 	%p2, %r9, 4;
	mov.b32 	%r71, 0;
	@%p2 bra 	$L__BB1_24;
	mov.b32 	%r69, 0;
	cvt.u32.u64 	%r16, %rd6;
$L__BB1_3:
	.pragma "nounroll";
	mul.wide.u32 	%rd72, %r69, 8;
	add.s64 	%rd7, %rd5, %rd72;
	ld.global.u64 	%rd8, [%rd7];
	setp.le.u64 	%p3, %rd8, %rd6;
	add.s64 	%rd9, %rd3, %rd72;
	@%p3 bra 	$L__BB1_8;
	add.s64 	%rd74, %rd4, %rd72;
	ld.global.u64 	%rd10, [%rd74];
	or.b64  	%rd75, %rd6, %rd10;
	and.b64  	%rd76, %rd75, -4294967296;
	setp.ne.s64 	%p4, %rd76, 0;
	@%p4 bra 	$L__BB1_6;
	cvt.u32.u64 	%r15, %rd10;
	div.u32 	%r17, %r16, %r15;
	mul.lo.s32 	%r18, %r17, %r15;
	sub.s32 	%r19, %r16, %r18;
	cvt.u64.u32 	%rd166, %r17;
	cvt.u64.u32 	%rd167, %r19;
	bra.uni 	$L__BB1_7;
$L__BB1_6:
	div.u64 	%rd166, %rd6, %rd10;
	mul.lo.s64 	%rd77, %rd166, %rd10;
	sub.s64 	%rd167, %rd6, %rd77;
$L__BB1_7:
	mul.lo.s64 	%rd78, %rd166, %rd66;
	ld.global.u64 	%rd79, [%rd9];
	sub.s64 	%rd80, %rd167, %rd78;
	add.s64 	%rd81, %rd80, %rd79;
	cvt.u32.u64 	%r20, %rd8;
	mad.lo.s32 	%r21, %r69, %r20, %r1;
	add.s64 	%rd82, %rd2, %rd81;
	ld.global.u8 	%rs1, [%rd82];
	cvt.s64.s32 	%rd83, %r21;
	add.s64 	%rd84, %rd1, %rd83;
	st.global.u8 	[%rd84], %rs1;
$L__BB1_8:
	ld.global.u64 	%rd17, [%rd7+8];
	setp.le.u64 	%p5, %rd17, %rd6;
	@%p5 bra 	$L__BB1_13;
	mul.wide.u32 	%rd85, %r69, 8;
	add.s64 	%rd86, %rd4, %rd85;
	ld.global.u64 	%rd18, [%rd86+8];
	or.b64  	%rd87, %rd6, %rd18;
	and.b64  	%rd88, %rd87, -4294967296;
	setp.ne.s64 	%p6, %rd88, 0;
	@%p6 bra 	$L__BB1_11;
	cvt.u32.u64 	%r22, %rd18;
	div.u32 	%r24, %r16, %r22;
	mul.lo.s32 	%r25, %r24, %r22;
	sub.s32 	%r26, %r16, %r25;
	cvt.u64.u32 	%rd168, %r24;
	cvt.u64.u32 	%rd169, %r26;
	bra.uni 	$L__BB1_12;
$L__BB1_11:
	div.u64 	%rd168, %rd6, %rd18;
	mul.lo.s64 	%rd89, %rd168, %rd18;
	sub.s64 	%rd169, %rd6, %rd89;
$L__BB1_12:
	mul.lo.s64 	%rd90, %rd168, %rd66;
	ld.global.u64 	%rd91, [%rd9+8];
	sub.s64 	%rd92, %rd169, %rd90;
	add.s64 	%rd93, %rd92, %rd91;
	cvt.u32.u64 	%r27, %rd17;
	mad.lo.s32 	%r28, %r27, %r69, %r27;
	add.s32 	%r29, %r28, %r1;
	add.s64 	%rd94, %rd2, %rd93;
	ld.global.u8 	%rs2, [%rd94];
	cvt.s64.s32 	%rd95, %r29;
	add.s64 	%rd96, %rd1, %rd95;
	st.global.u8 	[%rd96], %rs2;
$L__BB1_13:
	ld.global.u64 	%rd25, [%rd7+16];
	setp.le.u64 	%p7, %rd25, %rd6;
	@%p7 bra 	$L__BB1_18;
	mul.wide.u32 	%rd97, %r69, 8;
	add.s64 	%rd98, %rd4, %rd97;
	ld.global.u64 	%rd26, [%rd98+16];
	or.b64  	%rd99, %rd6, %rd26;
	and.b64  	%rd100, %rd99, -4294967296;
	setp.ne.s64 	%p8, %rd100, 0;
	@%p8 bra 	$L__BB1_16;
	cvt.u32.u64 	%r30, %rd26;
	div.u32 	%r32, %r16, %r30;
	mul.lo.s32 	%r33, %r32, %r30;
	sub.s32 	%r34, %r16, %r33;
	cvt.u64.u32 	%rd170, %r32;
	cvt.u64.u32 	%rd171, %r34;
	bra.uni 	$L__BB1_17;
$L__BB1_16:
	div.u64 	%rd170, %rd6, %rd26;
	mul.lo.s64 	%rd101, %rd170, %rd26;
	sub.s64 	%rd171, %rd6, %rd101;
$L__BB1_17:
	mul.lo.s64 	%rd102, %rd170, %rd66;
	ld.global.u64 	%rd103, [%rd9+16];
	sub.s64 	%rd104, %rd171, %rd102;
	add.s64 	%rd105, %rd104, %rd103;
	cvt.u32.u64 	%r35, %rd25;
	add.s32 	%r36, %r69, 2;
	mad.lo.s32 	%r37, %r36, %r35, %r1;
	add.s64 	%rd106, %rd2, %rd105;
	ld.global.u8 	%rs3, [%rd106];
	cvt.s64.s32 	%rd107, %r37;
	add.s64 	%rd108, %rd1, %rd107;
	st.global.u8 	[%rd108], %rs3;
$L__BB1_18:
	ld.global.u64 	%rd33, [%rd7+24];
	setp.le.u64 	%p9, %rd33, %rd6;
	@%p9 bra 	$L__BB1_23;
	mul.wide.u32 	%rd109, %r69, 8;
	add.s64 	%rd110, %rd4, %rd109;
	ld.global.u64 	%rd34, [%rd110+24];
	or.b64  	%rd111, %rd6, %rd34;
	and.b64  	%rd112, %rd111, -4294967296;
	setp.ne.s64 	%p10, %rd112, 0;
	@%p10 bra 	$L__BB1_21;
	cvt.u32.u64 	%r38, %rd34;
	div.u32 	%r40, %r16, %r38;
	mul.lo.s32 	%r41, %r40, %r38;
	sub.s32 	%r42, %r16, %r41;
	cvt.u64.u32 	%rd172, %r40;
	cvt.u64.u32 	%rd173, %r42;
	bra.uni 	$L__BB1_22;
$L__BB1_21:
	div.u64 	%rd172, %rd6, %rd34;
	mul.lo.s64 	%rd113, %rd172, %rd34;
	sub.s64 	%rd173, %rd6, %rd113;
$L__BB1_22:
	mul.lo.s64 	%rd114, %rd172, %rd66;
	ld.global.u64 	%rd115, [%rd9+24];
	sub.s64 	%rd116, %rd173, %rd114;
	add.s64 	%rd117, %rd116, %rd115;
	cvt.u32.u64 	%r43, %rd33;
	add.s32 	%r44, %r69, 3;
	mad.lo.s32 	%r45, %r44, %r43, %r1;
	add.s64 	%rd118, %rd2, %rd117;
	ld.global.u8 	%rs4, [%rd118];
	cvt.s64.s32 	%rd119, %r45;
	add.s64 	%rd120, %rd1, %rd119;
	st.global.u8 	[%rd120], %rs4;
$L__BB1_23:
	add.s32 	%r69, %r69, 4;
	and.b32  	%r71, %r9, 2147483644;
	setp.ne.s32 	%p11, %r69, %r71;
	@%p11 bra 	$L__BB1_3;
$L__BB1_24:
	and.b32  	%r6, %r9, 3;
	setp.eq.s32 	%p12, %r6, 0;
	@%p12 bra 	$L__BB1_43;
	setp.eq.s32 	%p13, %r6, 1;
	@%p13 bra 	$L__BB1_37;
	mul.wide.u32 	%rd121, %r71, 8;
	add.s64 	%rd41, %rd5, %rd121;
	ld.global.u64 	%rd42, [%rd41];
	setp.le.u64 	%p14, %rd42, %rd6;
	@%p14 bra 	$L__BB1_31;
	add.s64 	%rd123, %rd4, %rd121;
	ld.global.u64 	%rd43, [%rd123];
	or.b64  	%rd124, %rd6, %rd43;
	and.b64  	%rd125, %rd124, -4294967296;
	setp.ne.s64 	%p15, %rd125, 0;
	@%p15 bra 	$L__BB1_29;
	cvt.u32.u64 	%r46, %rd43;
	cvt.u32.u64 	%r47, %rd6;
	div.u32 	%r48, %r47, %r46;
	mul.lo.s32 	%r49, %r48, %r46;
	sub.s32 	%r50, %r47, %r49;
	cvt.u64.u32 	%rd174, %r48;
	cvt.u64.u32 	%rd175, %r50;
	bra.uni 	$L__BB1_30;
$L__BB1_29:
	div.u64 	%rd174, %rd6, %rd43;
	mul.lo.s64 	%rd126, %rd174, %rd43;
	sub.s64 	%rd175, %rd6, %rd126;
$L__BB1_30:
	mul.lo.s64 	%rd127, %rd174, %rd66;
	add.s64 	%rd129, %rd3, %rd121;
	ld.global.u64 	%rd130, [%rd129];
	sub.s64 	%rd131, %rd175, %rd127;
	add.s64 	%rd132, %rd131, %rd130;
	cvt.u32.u64 	%r51, %rd42;
	mad.lo.s32 	%r52, %r71, %r51, %r1;
	add.s64 	%rd133, %rd2, %rd132;
	ld.global.u8 	%rs5, [%rd133];
	cvt.s64.s32 	%rd134, %r52;
	add.s64 	%rd135, %rd1, %rd134;
	st.global.u8 	[%rd135], %rs5;
$L__BB1_31:
	ld.global.u64 	%rd50, [%rd41+8];
	setp.le.u64 	%p16, %rd50, %rd6;
	@%p16 bra 	$L__BB1_36;
	add.s64 	%rd137, %rd4, %rd121;
	ld.global.u64 	%rd51, [%rd137+8];
	or.b64  	%rd138, %rd6, %rd51;
	and.b64  	%rd139, %rd138, -4294967296;
	setp.ne.s64 	%p17, %rd139, 0;
	@%p17 bra 	$L__BB1_34;
	cvt.u32.u64 	%r53, %rd51;
	cvt.u32.u64 	%r54, %rd6;
	div.u32 	%r55, %r54, %r53;
	mul.lo.s32 	%r56, %r55, %r53;
	sub.s32 	%r57, %r54, %r56;
	cvt.u64.u32 	%rd176, %r55;
	cvt.u64.u32 	%rd177, %r57;
	bra.uni 	$L__BB1_35;
$L__BB1_34:
	div.u64 	%rd176, %rd6, %rd51;
	mul.lo.s64 	%rd140, %rd176, %rd51;
	sub.s64 	%rd177, %rd6, %rd140;
$L__BB1_35:
	mul.lo.s64 	%rd141, %rd176, %rd66;
	add.s64 	%rd143, %rd3, %rd121;
	ld.global.u64 	%rd144, [%rd143+8];
	sub.s64 	%rd145, %rd177, %rd141;
	add.s64 	%rd146, %rd145, %rd144;
	cvt.u32.u64 	%r58, %rd50;
	mad.lo.s32 	%r59, %r58, %r71, %r58;
	add.s32 	%r60, %r59, %r1;
	add.s64 	%rd147, %rd2, %rd146;
	ld.global.u8 	%rs6, [%rd147];
	cvt.s64.s32 	%rd148, %r60;
	add.s64 	%rd149, %rd1, %rd148;
	st.global.u8 	[%rd149], %rs6;
$L__BB1_36:
	add.s32 	%r71, %r71, 2;
$L__BB1_37:
	and.b32  	%r61, %r9, 1;
	setp.eq.b32 	%p18, %r61, 1;
	not.pred 	%p19, %p18;
	@%p19 bra 	$L__BB1_43;
	mul.wide.u32 	%rd150, %r71, 8;
	add.s64 	%rd151, %rd5, %rd150;
	ld.global.u64 	%rd58, [%rd151];
	setp.le.u64 	%p20, %rd58, %rd6;
	@%p20 bra 	$L__BB1_43;
	add.s64 	%rd153, %rd4, %rd150;
	ld.global.u64 	%rd59, [%rd153];
	or.b64  	%rd154, %rd6, %rd59;
	and.b64  	%rd155, %rd154, -4294967296;
	setp.ne.s64 	%p21, %rd155, 0;
	@%p21 bra 	$L__BB1_41;
	cvt.u32.u64 	%r62, %rd59;
	cvt.u32.u64 	%r63, %rd6;
	div.u32 	%r64, %r63, %r62;
	mul.lo.s32 	%r65, %r64, %r62;
	sub.s32 	%r66, %r63, %r65;
	cvt.u64.u32 	%rd178, %r64;
	cvt.u64.u32 	%rd179, %r66;
	bra.uni 	$L__BB1_42;
$L__BB1_41:
	div.u64 	%rd178, %rd6, %rd59;
	mul.lo.s64 	%rd156, %rd178, %rd59;
	sub.s64 	%rd179, %rd6, %rd156;
$L__BB1_42:
	mul.lo.s64 	%rd157, %rd178, %rd66;
	add.s64 	%rd159, %rd3, %rd150;
	ld.global.u64 	%rd160, [%rd159];
	sub.s64 	%rd161, %rd179, %rd157;
	add.s64 	%rd162, %rd161, %rd160;
	cvt.u32.u64 	%r67, %rd58;
	mad.lo.s32 	%r68, %r71, %r67, %r1;
	add.s64 	%rd163, %rd2, %rd162;
	ld.global.u8 	%rs7, [%rd163];
	cvt.s64.s32 	%rd164, %r68;
	add.s64 	%rd165, %rd1, %rd164;
	st.global.u8 	[%rd165], %rs7;
$L__BB1_43:
	ret;

}


// ===== COMPILED SASS (sm_100) =====

	.target	sm_100

	.elftype	@"ET_EXEC"


//--------------------- .note.nv.tkinfo           --------------------------
	.section	.note.nv.tkinfo,"",@"SHT_NOTE"
	.sectionflags	@"SHF_NOTE_NV_TKINFO"
	.tkinfo
        /*0018*/ 	.word	0x00000002
        /*0030*/ 	.string	""
        /*0030*/ 	.string	"ptxas"
        /*0030*/ 	.string	"Cuda compilation tools, release 13.0, V13.0.88"
        /*0030*/ 	.string	"Build cuda_13.0.r13.0/compiler.36424714_0"
        /*0030*/ 	.string	"-arch sm_100 -m 64 "



//--------------------- .note.nv.cuinfo           --------------------------
	.section	.note.nv.cuinfo,"",@"SHT_NOTE"
	.sectionflags	@"SHF_NOTE_NV_CUINFO"
        /*0018*/ 	.short	0x0002
        /*001a*/ 	.short	0x0064
        /*001c*/ 	.short	0x0082
	.zero		2


//--------------------- .nv.info                  --------------------------
	.section	.nv.info,"",@"SHT_CUDA_INFO"
	.align	4


	//----- nvinfo : EIATTR_REGCOUNT
	.align		4
        /*0000*/ 	.byte	0x04, 0x2f
        /*0002*/ 	.short	(.L_1 - .L_0)
	.align		4
.L_0:
        /*0004*/ 	.word	index@(_Z9pack_dataPcS_mmmm)
        /*0008*/ 	.word	0x00000012


	//----- nvinfo : EIATTR_FRAME_SIZE
	.align		4
.L_1:
        /*000c*/ 	.byte	0x04, 0x11
        /*000e*/ 	.short	(.L_3 - .L_2)
	.align		4
.L_2:
        /*0010*/ 	.word	index@($__internal_1_$__cuda_sm20_div_u64)
        /*0014*/ 	.word	0x00000000


	//----- nvinfo : EIATTR_FRAME_SIZE
	.align		4
.L_3:
        /*0018*/ 	.byte	0x04, 0x11
        /*001a*/ 	.short	(.L_5 - .L_4)
	.align		4
.L_4:
        /*001c*/ 	.word	index@(_Z9pack_dataPcS_mmmm)
        /*0020*/ 	.word	0x00000000


	//----- nvinfo : EIATTR_REGCOUNT
	.align		4
.L_5:
        /*0024*/ 	.byte	0x04, 0x2f
        /*0026*/ 	.short	(.L_7 - .L_6)
	.align		4
.L_6:
        /*0028*/ 	.word	index@(_Z13con_pack_dataPcS_PmS0_S0_mi)
        /*002c*/ 	.word	0x00000022


	//----- nvinfo : EIATTR_FRAME_SIZE
	.align		4
.L_7:
        /*0030*/ 	.byte	0x04, 0x11
        /*0032*/ 	.short	(.L_9 - .L_8)
	.align		4
.L_8:
        /*0034*/ 	.word	index@($__internal_0_$__cuda_sm20_div_u64)
        /*0038*/ 	.word	0x00000000


	//----- nvinfo : EIATTR_FRAME_SIZE
	.align		4
.L_9:
        /*003c*/ 	.byte	0x04, 0x11
        /*003e*/ 	.short	(.L_11 - .L_10)
	.align		4
.L_10:
        /*0040*/ 	.word	index@(_Z13con_pack_dataPcS_PmS0_S0_mi)
        /*0044*/ 	.word	0x00000000


	//----- nvinfo : EIATTR_MIN_STACK_SIZE
	.align		4
.L_11:
        /*0048*/ 	.byte	0x04, 0x12
        /*004a*/ 	.short	(.L_13 - .L_12)
	.align		4
.L_12:
        /*004c*/ 	.word	index@(_Z13con_pack_dataPcS_PmS0_S0_mi)
        /*0050*/ 	.word	0x00000000


	//----- nvinfo : EIATTR_MIN_STACK_SIZE
	.align		4
.L_13:
        /*0054*/ 	.byte	0x04, 0x12
        /*0056*/ 	.short	(.L_15 - .L_14)
	.align		4
.L_14:
        /*0058*/ 	.word	index@(_Z9pack_dataPcS_mmmm)
        /*005c*/ 	.word	0x00000000
.L_15:


//--------------------- .nv.compat                --------------------------
	.section	.nv.compat,"",@"SHT_CUDA_COMPAT_INFO"
	.align	4
        /*0000*/ 	.byte	0x02, 0x09, 0x00, 0x00, 0x02, 0x02, 0x01, 0x00, 0x02, 0x05, 0x05, 0x00, 0x03, 0x07, 0x01, 0x01
        /*0010*/ 	.byte	0x02, 0x03, 0x00, 0x00, 0x02, 0x06, 0x01, 0x00, 0x04, 0x0b, 0x08, 0x00, 0x09, 0x00, 0x00, 0x00
        /*0020*/ 	.byte	0x00, 0x00, 0x00, 0x00


//--------------------- .nv.info._Z13con_pack_dataPcS_PmS0_S0_mi --------------------------
	.section	.nv.info._Z13con_pack_dataPcS_PmS0_S0_mi,"",@"SHT_CUDA_INFO"
	.sectionflags	@""
	.align	4


	//----- nvinfo : EIATTR_CUDA_API_VERSION
	.align		4
        /*0000*/ 	.byte	0x04, 0x37
        /*0002*/ 	.short	(.L_17 - .L_16)
.L_16:
        /*0004*/ 	.word	0x00000082


	//----- nvinfo : EIATTR_KPARAM_INFO
	.align		4
.L_17:
        /*0008*/ 	.byte	0x04, 0x17
        /*000a*/ 	.short	(.L_19 - .L_18)
.L_18:
        /*000c*/ 	.word	0x00000000
        /*0010*/ 	.short	0x0006
        /*0012*/ 	.short	0x0030
        /*0014*/ 	.byte	0x00, 0xf0, 0x11, 0x00


	//----- nvinfo : EIATTR_KPARAM_INFO
	.align		4
.L_19:
        /*0018*/ 	.byte	0x04, 0x17
        /*001a*/ 	.short	(.L_21 - .L_20)
.L_20:
        /*001c*/ 	.word	0x00000000
        /*0020*/ 	.short	0x0005
        /*0022*/ 	.short	0x0028
        /*0024*/ 	.byte	0x00, 0xf0, 0x21, 0x00


	//----- nvinfo : EIATTR_KPARAM_INFO
	.align		4
.L_21:
        /*0028*/ 	.byte	0x04, 0x17
        /*002a*/ 	.short	(.L_23 - .L_22)
.L_22:
        /*002c*/ 	.word	0x00000000
        /*0030*/ 	.short	0x0004
        /*0032*/ 	.short	0x0020
        /*0034*/ 	.byte	0x00, 0xf5, 0x21, 0x00


	//----- nvinfo : EIATTR_KPARAM_INFO
	.align		4
.L_23:
        /*0038*/ 	.byte	0x04, 0x17
        /*003a*/ 	.short	(.L_25 - .L_24)
.L_24:
        /*003c*/ 	.word	0x00000000
        /*0040*/ 	.short	0x0003
        /*0042*/ 	.short	0x0018
        /*0044*/ 	.byte	0x00, 0xf5, 0x21, 0x00


	//----- nvinfo : EIATTR_KPARAM_INFO
	.align		4
.L_25:
        /*0048*/ 	.byte	0x04, 0x17
        /*004a*/ 	.short	(.L_27 - .L_26)
.L_26:
        /*004c*/ 	.word	0x00000000
        /*0050*/ 	.short	0x0002
        /*0052*/ 	.short	0x0010
        /*0054*/ 	.byte	0x00, 0xf5, 0x21, 0x00


	//----- nvinfo : EIATTR_KPARAM_INFO
	.align		4
.L_27:
        /*0058*/ 	.byte	0x04, 0x17
        /*005a*/ 	.short	(.L_29 - .L_28)
.L_28:
        /*005c*/ 	.word	0x00000000
        /*0060*/ 	.short	0x0001
        /*0062*/ 	.short	0x0008
        /*0064*/ 	.byte	0x00, 0xf5, 0x21, 0x00


	//----- nvinfo : EIATTR_KPARAM_INFO
	.align		4
.L_29:
        /*0068*/ 	.byte	0x04, 0x17
        /*006a*/ 	.short	(.L_31 - .L_30)
.L_30:
        /*006c*/ 	.word	0x00000000
        /*0070*/ 	.short	0x0000
        /*0072*/ 	.short	0x0000
        /*0074*/ 	.byte	0x00, 0xf5, 0x21, 0x00


	//----- nvinfo : EIATTR_SPARSE_MMA_MASK
	.align		4
.L_31:
        /*0078*/ 	.byte	0x03, 0x50
        /*007a*/ 	.short	0x0000


	//----- nvinfo : EIATTR_MAXREG_COUNT
	.align		4
        /*007c*/ 	.byte	0x03, 0x1b
        /*007e*/ 	.short	0x00ff


	//----- nvinfo : EIATTR_MERCURY_ISA_VERSION
	.align		4
        /*0080*/ 	.byte	0x03, 0x5f
        /*0082*/ 	.short	0x0101


	//----- nvinfo : EIATTR_VRC_CTA_INIT_COUNT
	.align		4
        /*0084*/ 	.byte	0x02, 0x4a
	.zero		1
	.zero		1


	//----- nvinfo : EIATTR_EXIT_INSTR_OFFSETS
	.align		4
        /*0088*/ 	.byte	0x04, 0x1c
        /*008a*/ 	.short	(.L_33 - .L_32)


	//   ....[0]....
.L_32:
        /*008c*/ 	.word	0x00000070


	//   ....[1]....
        /*0090*/ 	.word	0x00001250


	//   ....[2]....
        /*0094*/ 	.word	0x00001bf0


	//   ....[3]....
        /*0098*/ 	.word	0x00001c50


	//   ....[4]....
        /*009c*/ 	.word	0x00002080


	//----- nvinfo : EIATTR_CRS_STACK_SIZE
	.align		4
.L_33:
        /*00a0*/ 	.byte	0x04, 0x1e
        /*00a2*/ 	.short	(.L_35 - .L_34)
.L_34:
        /*00a4*/ 	.word	0x00000000


	//----- nvinfo : EIATTR_CBANK_PARAM_SIZE
	.align		4
.L_35:
        /*00a8*/ 	.byte	0x03, 0x19
        /*00aa*/ 	.short	0x0034


	//----- nvinfo : EIATTR_PARAM_CBANK
	.align		4
        /*00ac*/ 	.byte	0x04, 0x0a
        /*00ae*/ 	.short	(.L_37 - .L_36)
	.align		4
.L_36:
        /*00b0*/ 	.word	index@(.nv.constant0._Z13con_pack_dataPcS_PmS0_S0_mi)
        /*00b4*/ 	.short	0x0380
        /*00b6*/ 	.short	0x0034


	//----- nvinfo : EIATTR_SW_WAR
	.align		4
.L_37:
        /*00b8*/ 	.byte	0x04, 0x36
        /*00ba*/ 	.short	(.L_39 - .L_38)
.L_38:
        /*00bc*/ 	.word	0x00000008
.L_39:


//--------------------- .nv.info._Z9pack_dataPcS_mmmm --------------------------
	.section	.nv.info._Z9pack_dataPcS_mmmm,"",@"SHT_CUDA_INFO"
	.sectionflags	@""
	.align	4


	//----- nvinfo : EIATTR_CUDA_API_VERSION
	.align		4
        /*0000*/ 	.byte	0x04, 0x37
        /*0002*/ 	.short	(.L_41 - .L_40)
.L_40:
        /*0004*/ 	.word	0x00000082


	//----- nvinfo : EIATTR_KPARAM_INFO
	.align		4
.L_41:
        /*0008*/ 	.byte	0x04, 0x17
        /*000a*/ 	.short	(.L_43 - .L_42)
.L_42:
        /*000c*/ 	.word	0x00000000
        /*0010*/ 	.short	0x0005
        /*0012*/ 	.short	0x0028
        /*0014*/ 	.byte	0x00, 0xf0, 0x21, 0x00


	//----- nvinfo : EIATTR_KPARAM_INFO
	.align		4
.L_43:
        /*0018*/ 	.byte	0x04, 0x17
        /*001a*/ 	.short	(.L_45 - .L_44)
.L_44:
        /*001c*/ 	.word	0x00000000
        /*0020*/ 	.short	0x0004
        /*0022*/ 	.short	0x0020
        /*0024*/ 	.byte	0x00, 0xf0, 0x21, 0x00


	//----- nvinfo : EIATTR_KPARAM_INFO
	.align		4
.L_45:
        /*0028*/ 	.byte	0x04, 0x17
        /*002a*/ 	.short	(.L_47 - .L_46)
.L_46:
        /*002c*/ 	.word	0x00000000
        /*0030*/ 	.short	0x0003
        /*0032*/ 	.short	0x0018
        /*0034*/ 	.byte	0x00, 0xf0, 0x21, 0x00


	//----- nvinfo : EIATTR_KPARAM_INFO
	.align		4
.L_47:
        /*0038*/ 	.byte	0x04, 0x17
        /*003a*/ 	.short	(.L_49 - .L_48)
.L_48:
        /*003c*/ 	.word	0x00000000
        /*0040*/ 	.short	0x0002
        /*0042*/ 	.short	0x0010
        /*0044*/ 	.byte	0x00, 0xf0, 0x21, 0x00


	//----- nvinfo : EIATTR_KPARAM_INFO
	.align		4
.L_49:
        /*0048*/ 	.byte	0x04, 0x17
        /*004a*/ 	.short	(.L_51 - .L_50)
.L_50:
        /*004c*/ 	.word	0x00000000
        /*0050*/ 	.short	0x0001
        /*0052*/ 	.short	0x0008
        /*0054*/ 	.byte	0x00, 0xf5, 0x21, 0x00


	//----- nvinfo : EIATTR_KPARAM_INFO
	.align		4
.L_51:
        /*0058*/ 	.byte	0x04, 0x17
        /*005a*/ 	.short	(.L_53 - .L_52)
.L_52:
        /*005c*/ 	.word	0x00000000
        /*0060*/ 	.short	0x0000
        /*0062*/ 	.short	0x0000
        /*0064*/ 	.byte	0x00, 0xf5, 0x21, 0x00


	//----- nvinfo : EIATTR_SPARSE_MMA_MASK
	.align		4
.L_53:
        /*0068*/ 	.byte	0x03, 0x50
        /*006a*/ 	.short	0x0000


	//----- nvinfo : EIATTR_MAXREG_COUNT
	.align		4
        /*006c*/ 	.byte	0x03, 0x1b
        /*006e*/ 	.short	0x00ff


	//----- nvinfo : EIATTR_MERCURY_ISA_VERSION
	.align		4
        /*0070*/ 	.byte	0x03, 0x5f
        /*0072*/ 	.short	0x0101


	//----- nvinfo : EIATTR_VRC_CTA_INIT_COUNT
	.align		4
        /*0074*/ 	.byte	0x02, 0x4a
	.zero		1
	.zero		1


	//----- nvinfo : EIATTR_EXIT_INSTR_OFFSETS
	.align		4
        /*0078*/ 	.byte	0x04, 0x1c
        /*007a*/ 	.short	(.L_55 - .L_54)


	//   ....[0]....
.L_54:
        /*007c*/ 	.word	0x00000090


	//   ....[1]....
        /*0080*/ 	.word	0x00000450


	//----- nvinfo : EIATTR_CRS_STACK_SIZE
	.align		4
.L_55:
        /*0084*/ 	.byte	0x04, 0x1e
        /*0086*/ 	.short	(.L_57 - .L_56)
.L_56:
        /*0088*/ 	.word	0x00000000


	//----- nvinfo : EIATTR_CBANK_PARAM_SIZE
	.align		4
.L_57:
        /*008c*/ 	.byte	0x03, 0x19
        /*008e*/ 	.short	0x0030


	//----- nvinfo : EIATTR_PARAM_CBANK
	.align		4
        /*0090*/ 	.byte	0x04, 0x0a
        /*0092*/ 	.short	(.L_59 - .L_58)
	.align		4
.L_58:
        /*0094*/ 	.word	index@(.nv.constant0._Z9pack_dataPcS_mmmm)
        /*0098*/ 	.short	0x0380
        /*009a*/ 	.short	0x0030


	//----- nvinfo : EIATTR_SW_WAR
	.align		4
.L_59:
        /*009c*/ 	.byte	0x04, 0x36
        /*009e*/ 	.short	(.L_61 - .L_60)
.L_60:
        /*00a0*/ 	.word	0x00000008
.L_61:


//--------------------- .nv.callgraph             --------------------------
	.section	.nv.callgraph,"",@"SHT_CUDA_CALLGRAPH"
	.align	4
	.sectionentsize	8
	.align		4
        /*0000*/ 	.word	0x00000000
	.align		4
        /*0004*/ 	.word	0xffffffff
	.align		4
        /*0008*/ 	.word	0x00000000
	.align		4
        /*000c*/ 	.word	0xfffffffe
	.align		4
        /*0010*/ 	.word	0x00000000
	.align		4
        /*0014*/ 	.word	0xfffffffd
	.align		4
        /*0018*/ 	.word	0x00000000
	.align		4
        /*001c*/ 	.word	0xfffffffc


//--------------------- .text._Z13con_pack_dataPcS_PmS0_S0_mi --------------------------
	.section	.text._Z13con_pack_dataPcS_PmS0_S0_mi,"ax",@progbits
	.align	128
        .global         _Z13con_pack_dataPcS_PmS0_S0_mi
        .type           _Z13con_pack_dataPcS_PmS0_S0_mi,@function
        .size           _Z13con_pack_dataPcS_PmS0_S0_mi,(.L_x_41 - _Z13con_pack_dataPcS_PmS0_S0_mi)
        .other          _Z13con_pack_dataPcS_PmS0_S0_mi,@"STO_CUDA_ENTRY STV_DEFAULT"
_Z13con_pack_dataPcS_PmS0_S0_mi:
.text._Z13con_pack_dataPcS_PmS0_S0_mi:
[----:B------:R-:W-:Y:S01]  /*0000*/  LDC R1, c[0x0][0x37c] ;  /* 0x0000df00ff017b82 */ /* 0x000fe20000000800 */
[----:B------:R-:W0:Y:S01]  /*0010*/  LDCU UR4, c[0x0][0x3b0] ;  /* 0x00007600ff0477ac */ /* 0x000e220008000800 */
[----:B------:R-:W1:Y:S01]  /*0020*/  S2R R8, SR_TID.X ;  /* 0x0000000000087919 */ /* 0x000e620000002100 */
[----:B------:R-:W2:Y:S01]  /*0030*/  S2R R9, SR_CTAID.X ;  /* 0x0000000000097919 */ /* 0x000ea20000002500 */
[----:B0-----:R-:W-:Y:S01]  /*0040*/  IMAD.U32 R4, RZ, RZ, UR4 ;  /* 0x00000004ff047e24 */ /* 0x001fe2000f8e00ff */
[----:B------:R-:W0:Y:S04]  /*0050*/  LDCU UR4, c[0x0][0x360] ;  /* 0x00006c00ff0477ac */ /* 0x000e280008000800 */
[----:B------:R-:W-:-:S13]  /*0060*/  ISETP.GE.AND P0, PT, R4, 0x1, PT ;  /* 0x000000010400780c */ /* 0x000fda0003f06270 */
[----:B012---:R-:W-:Y:S05]  /*0070*/  @!P0 EXIT ;  /* 0x000000000000894d */ /* 0x007fea0003800000 */
[----:B------:R-:W-:Y:S01]  /*0080*/  ISETP.GE.U32.AND P0, PT, R4, 0x4, PT ;  /* 0x000000040400780c */ /* 0x000fe20003f06070 */
[----:B------:R-:W-:Y:S01]  /*0090*/  IMAD R8, R9, UR4, R8 ;  /* 0x0000000409087c24 */ /* 0x000fe2000f8e0208 */
[----:B------:R-:W0:Y:S01]  /*00a0*/  LDCU.64 UR6, c[0x0][0x358] ;  /* 0x00006b00ff0677ac */ /* 0x000e220008000a00 */
[----:B------:R-:W-:-:S03]  /*00b0*/  IMAD.MOV.U32 R0, RZ, RZ, RZ ;  /* 0x000000ffff007224 */ /* 0x000fc600078e00ff */
[----:B------:R-:W-:-:S07]  /*00c0*/  SHF.R.S32.HI R9, RZ, 0x1f, R8 ;  /* 0x0000001fff097819 */ /* 0x000fce0000011408 */
[----:B------:R-:W-:Y:S05]  /*00d0*/  @!P0 BRA `(.L_x_0) ;  /* 0x0000001000588947 */ /* 0x000fea0003800000 */
[----:B------:R-:W1:Y:S01]  /*00e0*/  LDC R0, c[0x0][0x3b0] ;  /* 0x0000ec00ff007b82 */ /* 0x000e620000000800 */
[----:B------:R-:W-:Y:S01]  /*00f0*/  HFMA2 R2, -RZ, RZ, 0, 0 ;  /* 0x00000000ff027431 */ /* 0x000fe200000001ff */
[----:B------:R-:W2:Y:S01]  /*0100*/  LDCU.64 UR4, c[0x0][0x3a8] ;  /* 0x00007500ff0477ac */ /* 0x000ea20008000a00 */
[----:B------:R-:W3:Y:S05]  /*0110*/  LDCU.128 UR8, c[0x0][0x380] ;  /* 0x00007000ff0877ac */ /* 0x000eea0008000c00 */
[----:B------:R-:W4:Y:S08]  /*0120*/  LDC.64 R10, c[0x0][0x3a0] ;  /* 0x0000e800ff0a7b82 */ /* 0x000f300000000a00 */
[----:B------:R-:W0:Y:S08]  /*0130*/  LDC.64 R12, c[0x0][0x390] ;  /* 0x0000e400ff0c7b82 */ /* 0x000e300000000a00 */
[----:B--23--:R-:W0:Y:S02]  /*0140*/  LDC.64 R14, c[0x0][0x398] ;  /* 0x0000e600ff0e7b82 */ /* 0x00ce240000000a00 */
.L_x_21:
[----:B0-----:R-:W-:-:S05]  /*0150*/  IMAD.WIDE.U32 R16, R2, 0x8, R14 ;  /* 0x0000000802107825 */ /* 0x001fca00078e000e */
[----:B--2---:R-:W2:Y:S01]  /*0160*/  LDG.E.64 R22, desc[UR6][R16.64] ;  /* 0x0000000610167981 */ /* 0x004ea2000c1e1b00 */
[----:B------:R-:W-:Y:S01]  /*0170*/  BSSY.RECONVERGENT B0, `(.L_x_1) ;  /* 0x000003e000007945 */ /* 0x000fe20003800200 */
[----:B------:R-:W-:Y:S01]  /*0180*/  IMAD.WIDE.U32 R18, R2, 0x8, R12 ;  /* 0x0000000802127825 */ /* 0x000fe200078e000c */
[----:B--2---:R-:W-:-:S04]  /*0190*/  ISETP.GT.U32.AND P0, PT, R22, R8, PT ;  /* 0x000000081600720c */ /* 0x004fc80003f04070 */
[----:B------:R-:W-:-:S13]  /*01a0*/  ISETP.GT.U32.AND.EX P0, PT, R23, R9, PT, P0 ;  /* 0x000000091700720c */ /* 0x000fda0003f04100 */
[----:B---3--:R-:W-:Y:S05]  /*01b0*/  @!P0 BRA `(.L_x_2) ;  /* 0x0000000000e48947 */ /* 0x008fea0003800000 */
[----:B----4-:R-:W-:-:S06]  /*01c0*/  IMAD.WIDE.U32 R20, R2, 0x8, R10 ;  /* 0x0000000802147825 */ /* 0x010fcc00078e000a */
[----:B------:R-:W2:Y:S01]  /*01d0*/  LDG.E.64 R20, desc[UR6][R20.64] ;  /* 0x0000000614147981 */ /* 0x000ea2000c1e1b00 */
[----:B------:R-:W-:Y:S01]  /*01e0*/  BSSY.RECONVERGENT B1, `(.L_x_3) ;  /* 0x0000028000017945 */ /* 0x000fe20003800200 */
[----:B--2---:R-:W-:-:S04]  /*01f0*/  LOP3.LUT R3, R9, R21, RZ, 0xfc, !PT ;  /* 0x0000001509037212 */ /* 0x004fc800078efcff */
[----:B------:R-:W-:-:S13]  /*0200*/  ISETP.NE.U32.AND P0, PT, R3, RZ, PT ;  /* 0x000000ff0300720c */ /* 0x000fda0003f05070 */
[----:B------:R-:W-:Y:S05]  /*0210*/  @P0 BRA `(.L_x_4) ;  /* 0x00000000005c0947 */ /* 0x000fea0003800000 */
[----:B------:R-:W0:Y:S01]  /*0220*/  I2F.U32.RP R3, R20 ;  /* 0x0000001400037306 */ /* 0x000e220000209000 */
[----:B------:R-:W-:Y:S01]  /*0230*/  IMAD.MOV R7, RZ, RZ, -R20 ;  /* 0x000000ffff077224 */ /* 0x000fe200078e0a14 */
[----:B------:R-:W-:Y:S01]  /*0240*/  ISETP.NE.U32.AND P2, PT, R20, RZ, PT ;  /* 0x000000ff1400720c */ /* 0x000fe20003f45070 */
[----:B------:R-:W-:-:S05]  /*0250*/  HFMA2 R25, -RZ, RZ, 0, 0 ;  /* 0x00000000ff197431 */ /* 0x000fca00000001ff */
[----:B0-----:R-:W0:Y:S02]  /*0260*/  MUFU.RCP R3, R3 ;  /* 0x0000000300037308 */ /* 0x001e240000001000 */
[----:B0-----:R-:W-:-:S06]  /*0270*/  VIADD R4, R3, 0xffffffe ;  /* 0x0ffffffe03047836 */ /* 0x001fcc0000000000 */
[----:B------:R0:W2:Y:S02]  /*0280*/  F2I.FTZ.U32.TRUNC.NTZ R5, R4 ;  /* 0x0000000400057305 */ /* 0x0000a4000021f000 */
[----:B0-----:R-:W-:Y:S01]  /*0290*/  MOV R4, RZ ;  /* 0x000000ff00047202 */ /* 0x001fe20000000f00 */
[----:B--2---:R-:W-:-:S04]  /*02a0*/  IMAD R7, R7, R5, RZ ;  /* 0x0000000507077224 */ /* 0x004fc800078e02ff */
[----:B------:R-:W-:-:S04]  /*02b0*/  IMAD.HI.U32 R5, R5, R7, R4 ;  /* 0x0000000705057227 */ /* 0x000fc800078e0004 */
[----:B------:R-:W-:Y:S02]  /*02c0*/  IMAD.MOV.U32 R7, RZ, RZ, RZ ;  /* 0x000000ffff077224 */ /* 0x000fe400078e00ff */
[----:B------:R-:W-:-:S04]  /*02d0*/  IMAD.HI.U32 R6, R5, R8, RZ ;  /* 0x0000000805067227 */ /* 0x000fc800078e00ff */
[----:B------:R-:W-:-:S04]  /*02e0*/  IMAD.MOV R5, RZ, RZ, -R6 ;  /* 0x000000ffff057224 */ /* 0x000fc800078e0a06 */
[----:B------:R-:W-:-:S05]  /*02f0*/  IMAD R5, R20, R5, R8 ;  /* 0x0000000514057224 */ /* 0x000fca00078e0208 */
[----:B------:R-:W-:-:S13]  /*0300*/  ISETP.GE.U32.AND P0, PT, R5, R20, PT ;  /* 0x000000140500720c */ /* 0x000fda0003f06070 */
[----:B------:R-:W-:Y:S01]  /*0310*/  @P0 IMAD.IADD R5, R5, 0x1, -R20 ;  /* 0x0000000105050824 */ /* 0x000fe200078e0a14 */
[----:B------:R-:W-:-:S04]  /*0320*/  @P0 IADD3 R6, PT, PT, R6, 0x1, RZ ;  /* 0x0000000106060810 */ /* 0x000fc80007ffe0ff */
[----:B------:R-:W-:-:S13]  /*0330*/  ISETP.GE.U32.AND P1, PT, R5, R20, PT ;  /* 0x000000140500720c */ /* 0x000fda0003f26070 */
[----:B------:R-:W-:Y:S01]  /*0340*/  @P1 VIADD R6, R6, 0x1 ;  /* 0x0000000106061836 */ /* 0x000fe20000000000 */
[----:B------:R-:W-:-:S05]  /*0350*/  @!P2 LOP3.LUT R6, RZ, R20, RZ, 0x33, !PT ;  /* 0x00000014ff06a212 */ /* 0x000fca00078e33ff */
[----:B------:R-:W-:-:S04]  /*0360*/  IMAD.MOV R3, RZ, RZ, -R6 ;  /* 0x000000ffff037224 */ /* 0x000fc800078e0a06 */
[----:B------:R-:W-:Y:S01]  /*0370*/  IMAD R24, R20, R3, R8 ;  /* 0x0000000314187224 */ /* 0x000fe200078e0208 */
[----:B------:R-:W-:Y:S06]  /*0380*/  BRA `(.L_x_5) ;  /* 0x0000000000347947 */ /* 0x000fec0003800000 */
.L_x_4:
[----:B------:R-:W-:Y:S01]  /*0390*/  IMAD.MOV.U32 R24, RZ, RZ, R8 ;  /* 0x000000ffff187224 */ /* 0x000fe200078e0008 */
[----:B------:R-:W-:Y:S01]  /*03a0*/  MOV R6, R9 ;  /* 0x0000000900067202 */ /* 0x000fe20000000f00 */
[----:B------:R-:W-:Y:S01]  /*03b0*/  IMAD.MOV.U32 R5, RZ, RZ, R20 ;  /* 0x000000ffff057224 */ /* 0x000fe200078e0014 */
[----:B------:R-:W-:Y:S01]  /*03c0*/  MOV R3, 0x3f0 ;  /* 0x000003f000037802 */ /* 0x000fe20000000f00 */
[----:B------:R-:W-:-:S07]  /*03d0*/  IMAD.MOV.U32 R4, RZ, RZ, R21 ;  /* 0x000000ffff047224 */ /* 0x000fce00078e0015 */
[----:B-1----:R-:W-:Y:S05]  /*03e0*/  CALL.REL.NOINC `($__internal_0_$__cuda_sm20_div_u64) ;  /* 0x0000001c00287944 */ /* 0x002fea0003c00000 */
[----:B------:R-:W-:-:S04]  /*03f0*/  IADD3 R7, P0, PT, RZ, -R6, RZ ;  /* 0x80000006ff077210 */ /* 0x000fc80007f1e0ff */
[----:B------:R-:W-:Y:S01]  /*0400*/  IADD3.X R3, PT, PT, RZ, ~R5, RZ, P0, !PT ;  /* 0x80000005ff037210 */ /* 0x000fe200007fe4ff */
[----:B------:R-:W-:-:S04]  /*0410*/  IMAD.WIDE.U32 R24, R20, R7, R8 ;  /* 0x0000000714187225 */ /* 0x000fc800078e0008 */
[----:B------:R-:W-:-:S04]  /*0420*/  IMAD R3, R3, R20, RZ ;  /* 0x0000001403037224 */ /* 0x000fc800078e02ff */
[----:B------:R-:W-:Y:S02]  /*0430*/  IMAD R3, R21, R7, R3 ;  /* 0x0000000715037224 */ /* 0x000fe400078e0203 */
[----:B------:R-:W-:Y:S02]  /*0440*/  IMAD.MOV.U32 R7, RZ, RZ, R5 ;  /* 0x000000ffff077224 */ /* 0x000fe400078e0005 */
[----:B------:R-:W-:-:S07]  /*0450*/  IMAD.IADD R25, R25, 0x1, R3 ;  /* 0x0000000119197824 */ /* 0x000fce00078e0203 */
.L_x_5:
[----:B------:R-:W-:Y:S05]  /*0460*/  BSYNC.RECONVERGENT B1 ;  /* 0x0000000000017941 */ /* 0x000fea0003800200 */
.L_x_3:
[----:B------:R-:W2:Y:S01]  /*0470*/  LDG.E.64 R4, desc[UR6][R18.64] ;  /* 0x0000000612047981 */ /* 0x000ea2000c1e1b00 */
[----:B------:R-:W-:-:S04]  /*0480*/  IADD3 R20, P0, PT, RZ, -R6, RZ ;  /* 0x80000006ff147210 */ /* 0x000fc80007f1e0ff */
[----:B------:R-:W-:Y:S01]  /*0490*/  IADD3.X R3, PT, PT, RZ, ~R7, RZ, P0, !PT ;  /* 0x80000007ff037210 */ /* 0x000fe200007fe4ff */
[----:B------:R-:W-:-:S04]  /*04a0*/  IMAD.WIDE.U32 R6, R20, UR4, R24 ;  /* 0x0000000414067c25 */ /* 0x000fc8000f8e0018 */
[----:B------:R-:W-:-:S04]  /*04b0*/  IMAD R3, R3, UR4, RZ ;  /* 0x0000000403037c24 */ /* 0x000fc8000f8e02ff */
[----:B------:R-:W-:-:S04]  /*04c0*/  IMAD R3, R20, UR5, R3 ;  /* 0x0000000514037c24 */ /* 0x000fc8000f8e0203 */
[----:B------:R-:W-:Y:S01]  /*04d0*/  IMAD.IADD R7, R7, 0x1, R3 ;  /* 0x0000000107077824 */ /* 0x000fe200078e0203 */
[----:B--2---:R-:W-:-:S04]  /*04e0*/  IADD3 R4, P0, P1, R6, UR10, R4 ;  /* 0x0000000a06047c10 */ /* 0x004fc8000f91e004 */
[----:B------:R-:W-:-:S06]  /*04f0*/  IADD3.X R5, PT, PT, R7, UR11, R5, P0, P1 ;  /* 0x0000000b07057c10 */ /* 0x000fcc00087e2405 */
[----:B------:R-:W2:Y:S01]  /*0500*/  LDG.E.U8 R5, desc[UR6][R4.64] ;  /* 0x0000000604057981 */ /* 0x000ea2000c1e1100 */
[----:B------:R-:W-:-:S05]  /*0510*/  IMAD R22, R22, R2, R8 ;  /* 0x0000000216167224 */ /* 0x000fca00078e0208 */
[----:B------:R-:W-:-:S04]  /*0520*/  IADD3 R6, P0, PT, R22, UR8, RZ ;  /* 0x0000000816067c10 */ /* 0x000fc8000ff1e0ff */
[----:B------:R-:W-:-:S05]  /*0530*/  LEA.HI.X.SX32 R7, R22, UR9, 0x1, P0 ;  /* 0x0000000916077c11 */ /* 0x000fca00080f0eff */
[----:B--2---:R0:W-:Y:S04]  /*0540*/  STG.E.U8 desc[UR6][R6.64], R5 ;  /* 0x0000000506007986 */ /* 0x0041e8000c101106 */
.L_x_2:
[----:B------:R-:W-:Y:S05]  /*0550*/  BSYNC.RECONVERGENT B0 ;  /* 0x0000000000007941 */ /* 0x000fea0003800200 */
.L_x_1:
[----:B------:R-:W2:Y:S01]  /*0560*/  LDG.E.64 R22, desc[UR6][R16.64+0x8] ;  /* 0x0000080610167981 */ /* 0x000ea2000c1e1b00 */
[----:B------:R-:W-:Y:S01]  /*0570*/  BSSY.RECONVERGENT B0, `(.L_x_6) ;  /* 0x0000040000007945 */ /* 0x000fe20003800200 */
[----:B--2---:R-:W-:-:S04]  /*0580*/  ISETP.GT.U32.AND P0, PT, R22, R8, PT ;  /* 0x000000081600720c */ /* 0x004fc80003f04070 */
[----:B------:R-:W-:-:S13]  /*0590*/  ISETP.GT.U32.AND.EX P0, PT, R23, R9, PT, P0 ;  /* 0x000000091700720c */ /* 0x000fda0003f04100 */
[----:B------:R-:W-:Y:S05]  /*05a0*/  @!P0 BRA `(.L_x_7) ;  /* 0x0000000000f08947 */ /* 0x000fea0003800000 */
[----:B----4-:R-:W-:-:S06]  /*05b0*/  IMAD.WIDE.U32 R20, R2, 0x8, R10 ;  /* 0x0000000802147825 */ /* 0x010fcc00078e000a */
[----:B------:R-:W2:Y:S01]  /*05c0*/  LDG.E.64 R20, desc[UR6][R20.64+0x8] ;  /* 0x0000080614147981 */ /* 0x000ea2000c1e1b00 */
[----:B------:R-:W-:Y:S01]  /*05d0*/  BSSY.RECONVERGENT B1, `(.L_x_8) ;  /* 0x000002a000017945 */ /* 0x000fe20003800200 */
[----:B--2---:R-:W-:-:S04]  /*05e0*/  LOP3.LUT R3, R9, R21, RZ, 0xfc, !PT ;  /* 0x0000001509037212 */ /* 0x004fc800078efcff */
[----:B------:R-:W-:-:S13]  /*05f0*/  ISETP.NE.U32.AND P0, PT, R3, RZ, PT ;  /* 0x000000ff0300720c */ /* 0x000fda0003f05070 */
[----:B------:R-:W-:Y:S05]  /*0600*/  @P0 BRA `(.L_x_9) ;  /* 0x00000000005c0947 */ /* 0x000fea0003800000 */
[----:B------:R-:W2:Y:S01]  /*0610*/  I2F.U32.RP R3, R20 ;  /* 0x0000001400037306 */ /* 0x000ea20000209000 */
[----:B0-----:R-:W-:Y:S01]  /*0620*/  IADD3 R7, PT, PT, RZ, -R20, RZ ;  /* 0x80000014ff077210 */ /* 0x001fe20007ffe0ff */
[----:B------:R-:W-:Y:S01]  /*0630*/  IMAD.MOV.U32 R25, RZ, RZ, RZ ;  /* 0x000000ffff197224 */ /* 0x000fe200078e00ff */
[----:B------:R-:W-:-:S05]  /*0640*/  ISETP.NE.U32.AND P2, PT, R20, RZ, PT ;  /* 0x000000ff1400720c */ /* 0x000fca0003f45070 */
[----:B--2---:R-:W0:Y:S02]  /*0650*/  MUFU.RCP R3, R3 ;  /* 0x0000000300037308 */ /* 0x004e240000001000 */
[----:B0-----:R-:W-:-:S06]  /*0660*/  VIADD R4, R3, 0xffffffe ;  /* 0x0ffffffe03047836 */ /* 0x001fcc0000000000 */
[----:B------:R0:W2:Y:S02]  /*0670*/  F2I.FTZ.U32.TRUNC.NTZ R5, R4 ;  /* 0x0000000400057305 */ /* 0x0000a4000021f000 */
[----:B0-----:R-:W-:Y:S02]  /*0680*/  IMAD.MOV.U32 R4, RZ, RZ, RZ ;  /* 0x000000ffff047224 */ /* 0x001fe400078e00ff */
[----:B--2---:R-:W-:-:S04]  /*0690*/  IMAD R7, R7, R5, RZ ;  /* 0x0000000507077224 */ /* 0x004fc800078e02ff */
[----:B------:R-:W-:-:S04]  /*06a0*/  IMAD.HI.U32 R5, R5, R7, R4 ;  /* 0x0000000705057227 */ /* 0x000fc800078e0004 */
[----:B------:R-:W-:Y:S02]  /*06b0*/  IMAD.MOV.U32 R7, RZ, RZ, RZ ;  /* 0x000000ffff077224 */ /* 0x000fe400078e00ff */
[----:B------:R-:W-:-:S04]  /*06c0*/  IMAD.HI.U32 R6, R5, R8, RZ ;  /* 0x0000000805067227 */ /* 0x000fc800078e00ff */
[----:B------:R-:W-:-:S04]  /*06d0*/  IMAD.MOV R5, RZ, RZ, -R6 ;  /* 0x000000ffff057224 */ /* 0x000fc800078e0a06 */
[----:B------:R-:W-:-:S05]  /*06e0*/  IMAD R5, R20, R5, R8 ;  /* 0x0000000514057224 */ /* 0x000fca00078e0208 */
[----:B------:R-:W-:-:S13]  /*06f0*/  ISETP.GE.U32.AND P0, PT, R5, R20, PT ;  /* 0x000000140500720c */ /* 0x000fda0003f06070 */
[----:B------:R-:W-:Y:S01]  /*0700*/  @P0 IADD3 R5, PT, PT, -R20, R5, RZ ;  /* 0x0000000514050210 */ /* 0x000fe20007ffe1ff */
[----:B------:R-:W-:-:S03]  /*0710*/  @P0 VIADD R6, R6, 0x1 ;  /* 0x0000000106060836 */ /* 0x000fc60000000000 */
[----:B------:R-:W-:-:S13]  /*0720*/  ISETP.GE.U32.AND P1, PT, R5, R20, PT ;  /* 0x000000140500720c */ /* 0x000fda0003f26070 */
[----:B------:R-:W-:Y:S01]  /*0730*/  @P1 VIADD R6, R6, 0x1 ;  /* 0x0000000106061836 */ /* 0x000fe20000000000 */
[----:B------:R-:W-:-:S04]  /*0740*/  @!P2 LOP3.LUT R6, RZ, R20, RZ, 0x33, !PT ;  /* 0x00000014ff06a212 */ /* 0x000fc800078e33ff */
[----:B------:R-:W-:-:S05]  /*0750*/  IADD3 R3, PT, PT, -R6, RZ, RZ ;  /* 0x000000ff06037210 */ /* 0x000fca0007ffe1ff */
[----:B------:R-:W-:Y:S01]  /*0760*/  IMAD R24, R20, R3, R8 ;  /* 0x0000000314187224 */ /* 0x000fe200078e0208 */
[----:B------:R-:W-:Y:S06]  /*0770*/  BRA `(.L_x_10) ;  /* 0x00000000003c7947 */ /* 0x000fec0003800000 */
.L_x_9:
[----:B------:R-:W-:Y:S01]  /*0780*/  MOV R24, R8 ;  /* 0x0000000800187202 */ /* 0x000fe20000000f00 */
[----:B0-----:R-:W-:Y:S01]  /*0790*/  IMAD.MOV.U32 R6, RZ, RZ, R9 ;  /* 0x000000ffff067224 */ /* 0x001fe200078e0009 */
[----:B------:R-:W-:Y:S01]  /*07a0*/  MOV R4, R21 ;  /* 0x0000001500047202 */ /* 0x000fe20000000f00 */
[----:B------:R-:W-:Y:S01]  /*07b0*/  IMAD.MOV.U32 R5, RZ, RZ, R20 ;  /* 0x000000ffff057224 */ /* 0x000fe200078e0014 */
[----:B------:R-:W-:-:S07]  /*07c0*/  MOV R3, 0x7e0 ;  /* 0x000007e000037802 */ /* 0x000fce0000000f00 */
[----:B-1----:R-:W-:Y:S05]  /*07d0*/  CALL.REL.NOINC `($__internal_0_$__cuda_sm20_div_u64) ;  /* 0x00000018002c7944 */ /* 0x002fea0003c00000 */
[----:B------:R-:W-:Y:S01]  /*07e0*/  IADD3 R7, P0, PT, RZ, -R6, RZ ;  /* 0x80000006ff077210 */ /* 0x000fe20007f1e0ff */
[----:B------:R-:W-:Y:S01]  /*07f0*/  IMAD.MOV.U32 R24, RZ, RZ, R8 ;  /* 0x000000ffff187224 */ /* 0x000fe200078e0008 */
[----:B------:R-:W-:-:S03]  /*0800*/  MOV R25, R9 ;  /* 0x0000000900197202 */ /* 0x000fc60000000f00 */
[----:B------:R-:W-:Y:S02]  /*0810*/  IMAD.X R3, RZ, RZ, ~R5, P0 ;  /* 0x000000ffff037224 */ /* 0x000fe400000e0e05 */
[----:B------:R-:W-:-:S04]  /*0820*/  IMAD.WIDE.U32 R24, R20, R7, R24 ;  /* 0x0000000714187225 */ /* 0x000fc800078e0018 */
[----:B------:R-:W-:-:S04]  /*0830*/  IMAD R3, R3, R20, RZ ;  /* 0x0000001403037224 */ /* 0x000fc800078e02ff */
[----:B------:R-:W-:Y:S01]  /*0840*/  IMAD R3, R21, R7, R3 ;  /* 0x0000000715037224 */ /* 0x000fe200078e0203 */
[----:B------:R-:W-:-:S03]  /*0850*/  MOV R7, R5 ;  /* 0x0000000500077202 */ /* 0x000fc60000000f00 */
[----:B------:R-:W-:-:S07]  /*0860*/  IMAD.IADD R25, R25, 0x1, R3 ;  /* 0x0000000119197824 */ /* 0x000fce00078e0203 */
.L_x_10:
[----:B------:R-:W-:Y:S05]  /*0870*/  BSYNC.RECONVERGENT B1 ;  /* 0x0000000000017941 */ /* 0x000fea0003800200 */
.L_x_8:
[----:B------:R-:W2:Y:S01]  /*0880*/  LDG.E.64 R4, desc[UR6][R18.64+0x8] ;  /* 0x0000080612047981 */ /* 0x000ea2000c1e1b00 */
[----:B------:R-:W-:-:S05]  /*0890*/  IADD3 R20, P0, PT, RZ, -R6, RZ ;  /* 0x80000006ff147210 */ /* 0x000fca0007f1e0ff */
[----:B------:R-:W-:Y:S02]  /*08a0*/  IMAD.X R3, RZ, RZ, ~R7, P0 ;  /* 0x000000ffff037224 */ /* 0x000fe400000e0e07 */
[----:B------:R-:W-:-:S04]  /*08b0*/  IMAD.WIDE.U32 R6, R20, UR4, R24 ;  /* 0x0000000414067c25 */ /* 0x000fc8000f8e0018 */
[----:B------:R-:W-:-:S04]  /*08c0*/  IMAD R3, R3, UR4, RZ ;  /* 0x0000000403037c24 */ /* 0x000fc8000f8e02ff */
[----:B------:R-:W-:-:S05]  /*08d0*/  IMAD R3, R20, UR5, R3 ;  /* 0x0000000514037c24 */ /* 0x000fca000f8e0203 */
[----:B------:R-:W-:Y:S02]  /*08e0*/  IADD3 R7, PT, PT, R7, R3, RZ ;  /* 0x0000000307077210 */ /* 0x000fe40007ffe0ff */
[----:B--2---:R-:W-:-:S04]  /*08f0*/  IADD3 R4, P0, P1, R6, UR10, R4 ;  /* 0x0000000a06047c10 */ /* 0x004fc8000f91e004 */
[----:B------:R-:W-:-:S06]  /*0900*/  IADD3.X R5, PT, PT, R7, UR11, R5, P0, P1 ;  /* 0x0000000b07057c10 */ /* 0x000fcc00087e2405 */
[----:B------:R-:W2:Y:S01]  /*0910*/  LDG.E.U8 R5, desc[UR6][R4.64] ;  /* 0x0000000604057981 */ /* 0x000ea2000c1e1100 */
[----:B------:R-:W-:-:S04]  /*0920*/  IMAD R23, R22, R2, R22 ;  /* 0x0000000216177224 */ /* 0x000fc800078e0216 */
[----:B------:R-:W-:-:S05]  /*0930*/  IMAD.IADD R23, R8, 0x1, R23 ;  /* 0x0000000108177824 */ /* 0x000fca00078e0217 */
[----:B------:R-:W-:-:S04]  /*0940*/  IADD3 R6, P0, PT, R23, UR8, RZ ;  /* 0x0000000817067c10 */ /* 0x000fc8000ff1e0ff */
[----:B------:R-:W-:-:S05]  /*0950*/  LEA.HI.X.SX32 R7, R23, UR9, 0x1, P0 ;  /* 0x0000000917077c11 */ /* 0x000fca00080f0eff */
[----:B--2---:R2:W-:Y:S04]  /*0960*/  STG.E.U8 desc[UR6][R6.64], R5 ;  /* 0x0000000506007986 */ /* 0x0045e8000c101106 */
.L_x_7:
[----:B------:R-:W-:Y:S05]  /*0970*/  BSYNC.RECONVERGENT B0 ;  /* 0x0000000000007941 */ /* 0x000fea0003800200 */
.L_x_6:
[----:B------:R-:W3:Y:S01]  /*0980*/  LDG.E.64 R20, desc[UR6][R16.64+0x10] ;  /* 0x0000100610147981 */ /* 0x000ee2000c1e1b00 */
[----:B------:R-:W-:Y:S01]  /*0990*/  BSSY.RECONVERGENT B0, `(.L_x_11) ;  /* 0x0000040000007945 */ /* 0x000fe20003800200 */
[----:B---3--:R-:W-:-:S04]  /*09a0*/  ISETP.GT.U32.AND P0, PT, R20, R8, PT ;  /* 0x000000081400720c */ /* 0x008fc80003f04070 */
[----:B------:R-:W-:-:S13]  /*09b0*/  ISETP.GT.U32.AND.EX P0, PT, R21, R9, PT, P0 ;  /* 0x000000091500720c */ /* 0x000fda0003f04100 */
[----:B------:R-:W-:Y:S05]  /*09c0*/  @!P0 BRA `(.L_x_12) ;  /* 0x0000000000f08947 */ /* 0x000fea0003800000 */
[----:B----4-:R-:W-:-:S06]  /*09d0*/  IMAD.WIDE.U32 R22, R2, 0x8, R10 ;  /* 0x0000000802167825 */ /* 0x010fcc00078e000a */
[----:B------:R-:W3:Y:S01]  /*09e0*/  LDG.E.64 R22, desc[UR6][R22.64+0x10] ;  /* 0x0000100616167981 */ /* 0x000ee2000c1e1b00 */
[----:B------:R-:W-:Y:S01]  /*09f0*/  BSSY.RECONVERGENT B1, `(.L_x_13) ;  /* 0x000002a000017945 */ /* 0x000fe20003800200 */
[----:B---3--:R-:W-:-:S04]  /*0a00*/  LOP3.LUT R3, R9, R23, RZ, 0xfc, !PT ;  /* 0x0000001709037212 */ /* 0x008fc800078efcff */
[----:B------:R-:W-:-:S13]  /*0a10*/  ISETP.NE.U32.AND P0, PT, R3, RZ, PT ;  /* 0x000000ff0300720c */ /* 0x000fda0003f05070 */
[----:B------:R-:W-:Y:S05]  /*0a20*/  @P0 BRA `(.L_x_14) ;  /* 0x00000000005c0947 */ /* 0x000fea0003800000 */
[----:B------:R-:W3:Y:S01]  /*0a30*/  I2F.U32.RP R3, R22 ;  /* 0x0000001600037306 */ /* 0x000ee20000209000 */
[----:B0-2---:R-:W-:Y:S01]  /*0a40*/  IMAD.MOV R7, RZ, RZ, -R22 ;  /* 0x000000ffff077224 */ /* 0x005fe200078e0a16 */
[----:B------:R-:W-:Y:S02]  /*0a50*/  ISETP.NE.U32.AND P2, PT, R22, RZ, PT ;  /* 0x000000ff1600720c */ /* 0x000fe40003f45070 */
[----:B------:R-:W-:-:S04]  /*0a60*/  MOV R25, RZ ;  /* 0x000000ff00197202 */ /* 0x000fc80000000f00 */
[----:B---3--:R-:W0:Y:S02]  /*0a70*/  MUFU.RCP R3, R3 ;  /* 0x0000000300037308 */ /* 0x008e240000001000 */
[----:B0-----:R-:W-:-:S06]  /*0a80*/  IADD3 R4, PT, PT, R3, 0xffffffe, RZ ;  /* 0x0ffffffe03047810 */ /* 0x001fcc0007ffe0ff */
[----:B------:R0:W2:Y:S02]  /*0a90*/  F2I.FTZ.U32.TRUNC.NTZ R5, R4 ;  /* 0x0000000400057305 */ /* 0x0000a4000021f000 */
[----:B0-----:R-:W-:Y:S02]  /*0aa0*/  HFMA2 R4, -RZ, RZ, 0, 0 ;  /* 0x00000000ff047431 */ /* 0x001fe400000001ff */
        /* <DEDUP_REMOVED lines=10> */
[----:B------:R-:W-:Y:S02]  /*0b50*/  @P1 IADD3 R6, PT, PT, R6, 0x1, RZ ;  /* 0x0000000106061810 */ /* 0x000fe40007ffe0ff */
[----:B------:R-:W-:-:S05]  /*0b60*/  @!P2 LOP3.LUT R6, RZ, R22, RZ, 0x33, !PT ;  /* 0x00000016ff06a212 */ /* 0x000fca00078e33ff */
[----:B------:R-:W-:-:S04]  /*0b70*/  IMAD.MOV R3, RZ, RZ, -R6 ;  /* 0x000000ffff037224 */ /* 0x000fc800078e0a06 */
[----:B------:R-:W-:Y:S01]  /*0b80*/  IMAD R24, R22, R3, R8 ;  /* 0x0000000316187224 */ /* 0x000fe200078e0208 */
[----:B------:R-:W-:Y:S06]  /*0b90*/  BRA `(.L_x_15) ;  /* 0x00000000003c7947 */ /* 0x000fec0003800000 */
.L_x_14:
[----:B------:R-:W-:Y:S01]  /*0ba0*/  MOV R24, R8 ;  /* 0x0000000800187202 */ /* 0x000fe20000000f00 */
[----:B0-2---:R-:W-:Y:S01]  /*0bb0*/  IMAD.MOV.U32 R6, RZ, RZ, R9 ;  /* 0x000000ffff067224 */ /* 0x005fe200078e0009 */
[----:B------:R-:W-:Y:S01]  /*0bc0*/  MOV R5, R22 ;  /* 0x0000001600057202 */ /* 0x000fe20000000f00 */
[----:B------:R-:W-:Y:S01]  /*0bd0*/  IMAD.MOV.U32 R4, RZ, RZ, R23 ;  /* 0x000000ffff047224 */ /* 0x000fe200078e0017 */
[----:B------:R-:W-:-:S07]  /*0be0*/  MOV R3, 0xc00 ;  /* 0x00000c0000037802 */ /* 0x000fce0000000f00 */
[----:B-1----:R-:W-:Y:S05]  /*0bf0*/  CALL.REL.NOINC `($__internal_0_$__cuda_sm20_div_u64) ;  /* 0x0000001400247944 */ /* 0x002fea0003c00000 */
[----:B------:R-:W-:Y:S01]  /*0c00*/  IADD3 R7, P0, PT, RZ, -R6, RZ ;  /* 0x80000006ff077210 */ /* 0x000fe20007f1e0ff */
[----:B------:R-:W-:Y:S01]  /*0c10*/  IMAD.MOV.U32 R24, RZ, RZ, R8 ;  /* 0x000000ffff187224 */ /* 0x000fe200078e0008 */
[----:B------:R-:W-:Y:S02]  /*0c20*/  MOV R25, R9 ;  /* 0x0000000900197202 */ /* 0x000fe40000000f00 */
[----:B------:R-:W-:Y:S01]  /*0c30*/  IADD3.X R3, PT, PT, RZ, ~R5, RZ, P0, !PT ;  /* 0x80000005ff037210 */ /* 0x000fe200007fe4ff */
[----:B------:R-:W-:-:S04]  /*0c40*/  IMAD.WIDE.U32 R24, R22, R7, R24 ;  /* 0x0000000716187225 */ /* 0x000fc800078e0018 */
[----:B------:R-:W-:-:S04]  /*0c50*/  IMAD R3, R3, R22, RZ ;  /* 0x0000001603037224 */ /* 0x000fc800078e02ff */
[----:B------:R-:W-:Y:S01]  /*0c60*/  IMAD R3, R23, R7, R3 ;  /* 0x0000000717037224 */ /* 0x000fe200078e0203 */
[----:B------:R-:W-:-:S03]  /*0c70*/  MOV R7, R5 ;  /* 0x0000000500077202 */ /* 0x000fc60000000f00 */
[----:B------:R-:W-:-:S07]  /*0c80*/  IMAD.IADD R25, R25, 0x1, R3 ;  /* 0x0000000119197824 */ /* 0x000fce00078e0203 */
.L_x_15:
[----:B------:R-:W-:Y:S05]  /*0c90*/  BSYNC.RECONVERGENT B1 ;  /* 0x0000000000017941 */ /* 0x000fea0003800200 */
.L_x_13:
        /* <DEDUP_REMOVED lines=10> */
[----:B------:R-:W-:-:S04]  /*0d40*/  VIADD R3, R2, 0x2 ;  /* 0x0000000202037836 */ /* 0x000fc80000000000 */
[----:B------:R-:W-:-:S05]  /*0d50*/  IMAD R3, R20, R3, R8 ;  /* 0x0000000314037224 */ /* 0x000fca00078e0208 */
[----:B------:R-:W-:-:S04]  /*0d60*/  IADD3 R6, P0, PT, R3, UR8, RZ ;  /* 0x0000000803067c10 */ /* 0x000fc8000ff1e0ff */
[----:B------:R-:W-:-:S05]  /*0d70*/  LEA.HI.X.SX32 R7, R3, UR9, 0x1, P0 ;  /* 0x0000000903077c11 */ /* 0x000fca00080f0eff */
[----:B--2---:R3:W-:Y:S04]  /*0d80*/  STG.E.U8 desc[UR6][R6.64], R5 ;  /* 0x0000000506007986 */ /* 0x0047e8000c101106 */
.L_x_12:
[----:B------:R-:W-:Y:S05]  /*0d90*/  BSYNC.RECONVERGENT B0 ;  /* 0x0000000000007941 */ /* 0x000fea0003800200 */
.L_x_11:
[----:B------:R-:W5:Y:S01]  /*0da0*/  LDG.E.64 R20, desc[UR6][R16.64+0x18] ;  /* 0x0000180610147981 */ /* 0x000f62000c1e1b00 */
[----:B------:R-:W-:Y:S01]  /*0db0*/  BSSY.RECONVERGENT B0, `(.L_x_16) ;  /* 0x0000042000007945 */ /* 0x000fe20003800200 */
[----:B-----5:R-:W-:-:S04]  /*0dc0*/  ISETP.GT.U32.AND P0, PT, R20, R8, PT ;  /* 0x000000081400720c */ /* 0x020fc80003f04070 */
[----:B------:R-:W-:-:S13]  /*0dd0*/  ISETP.GT.U32.AND.EX P0, PT, R21, R9, PT, P0 ;  /* 0x000000091500720c */ /* 0x000fda0003f04100 */
[----:B------:R-:W-:Y:S05]  /*0de0*/  @!P0 BRA `(.L_x_17) ;  /* 0x0000000000f88947 */ /* 0x000fea0003800000 */
[----:B----4-:R-:W-:-:S06]  /*0df0*/  IMAD.WIDE.U32 R16, R2, 0x8, R10 ;  /* 0x0000000802107825 */ /* 0x010fcc00078e000a */
[----:B------:R-:W4:Y:S01]  /*0e00*/  LDG.E.64 R16, desc[UR6][R16.64+0x18] ;  /* 0x0000180610107981 */ /* 0x000f22000c1e1b00 */
[----:B------:R-:W-:Y:S01]  /*0e10*/  BSSY.RECONVERGENT B1, `(.L_x_18) ;  /* 0x000002b000017945 */ /* 0x000fe20003800200 */
[----:B----4-:R-:W-:-:S04]  /*0e20*/  LOP3.LUT R3, R9, R17, RZ, 0xfc, !PT ;  /* 0x0000001109037212 */ /* 0x010fc800078efcff */
[----:B------:R-:W-:-:S13]  /*0e30*/  ISETP.NE.U32.AND P0, PT, R3, RZ, PT ;  /* 0x000000ff0300720c */ /* 0x000fda0003f05070 */
[----:B------:R-:W-:Y:S05]  /*0e40*/  @P0 BRA `(.L_x_19) ;  /* 0x00000000005c0947 */ /* 0x000fea0003800000 */
[----:B------:R-:W4:Y:S01]  /*0e50*/  I2F.U32.RP R3, R16 ;  /* 0x0000001000037306 */ /* 0x000f220000209000 */
[----:B0-23--:R-:W-:Y:S01]  /*0e60*/  IMAD.MOV R7, RZ, RZ, -R16 ;  /* 0x000000ffff077224 */ /* 0x00dfe200078e0a10 */
[----:B------:R-:W-:-:S06]  /*0e70*/  ISETP.NE.U32.AND P2, PT, R16, RZ, PT ;  /* 0x000000ff1000720c */ /* 0x000fcc0003f45070 */
[----:B----4-:R-:W0:Y:S02]  /*0e80*/  MUFU.RCP R3, R3 ;  /* 0x0000000300037308 */ /* 0x010e240000001000 */
[----:B0-----:R-:W-:Y:S02]  /*0e90*/  IADD3 R4, PT, PT, R3, 0xffffffe, RZ ;  /* 0x0ffffffe03047810 */ /* 0x001fe40007ffe0ff */
[----:B------:R-:W-:-:S04]  /*0ea0*/  MOV R3, RZ ;  /* 0x000000ff00037202 */ /* 0x000fc80000000f00 */
        /* <DEDUP_REMOVED lines=17> */
.L_x_19:
[----:B------:R-:W-:Y:S01]  /*0fc0*/  MOV R24, R8 ;  /* 0x0000000800187202 */ /* 0x000fe20000000f00 */
[----:B0-23--:R-:W-:Y:S01]  /*0fd0*/  IMAD.MOV.U32 R6, RZ, RZ, R9 ;  /* 0x000000ffff067224 */ /* 0x00dfe200078e0009 */
        /* <DEDUP_REMOVED lines=9> */
[----:B------:R-:W-:Y:S02]  /*1070*/  IMAD R3, R3, R16, RZ ;  /* 0x0000001003037224 */ /* 0x000fe400078e02ff */
[----:B------:R-:W-:Y:S02]  /*1080*/  IMAD.MOV.U32 R4, RZ, RZ, R22 ;  /* 0x000000ffff047224 */ /* 0x000fe400078e0016 */
[----:B------:R-:W-:Y:S02]  /*1090*/  IMAD R3, R17, R7, R3 ;  /* 0x0000000711037224 */ /* 0x000fe400078e0203 */
[----:B------:R-:W-:-:S03]  /*10a0*/  IMAD.MOV.U32 R7, RZ, RZ, R5 ;  /* 0x000000ffff077224 */ /* 0x000fc600078e0005 */
[----:B------:R-:W-:-:S07]  /*10b0*/  IADD3 R3, PT, PT, R23, R3, RZ ;  /* 0x0000000317037210 */ /* 0x000fce0007ffe0ff */
.L_x_20:
[----:B------:R-:W-:Y:S05]  /*10c0*/  BSYNC.RECONVERGENT B1 ;  /* 0x0000000000017941 */ /* 0x000fea0003800200 */
.L_x_18:
[----:B------:R-:W2:Y:S01]  /*10d0*/  LDG.E.64 R18, desc[UR6][R18.64+0x18] ;  /* 0x0000180612127981 */ /* 0x000ea2000c1e1b00 */
[----:B------:R-:W-:Y:S01]  /*10e0*/  IADD3 R17, P0, PT, RZ, -R6, RZ ;  /* 0x80000006ff117210 */ /* 0x000fe20007f1e0ff */
[----:B------:R-:W-:-:S03]  /*10f0*/  IMAD.MOV.U32 R5, RZ, RZ, R3 ;  /* 0x000000ffff057224 */ /* 0x000fc600078e0003 */
[----:B------:R-:W-:Y:S01]  /*1100*/  IADD3.X R6, PT, PT, RZ, ~R7, RZ, P0, !PT ;  /* 0x80000007ff067210 */ /* 0x000fe200007fe4ff */
        /* <DEDUP_REMOVED lines=12> */
.L_x_17:
[----:B------:R-:W-:Y:S05]  /*11d0*/  BSYNC.RECONVERGENT B0 ;  /* 0x0000000000007941 */ /* 0x000fea0003800200 */
.L_x_16:
[----:B-1----:R-:W-:Y:S01]  /*11e0*/  MOV R4, R0 ;  /* 0x0000000000047202 */ /* 0x002fe20000000f00 */
[----:B------:R-:W-:-:S03]  /*11f0*/  VIADD R2, R2, 0x4 ;  /* 0x0000000402027836 */ /* 0x000fc60000000000 */
[----:B------:R-:W-:-:S04]  /*1200*/  LOP3.LUT R3, R4, 0x7ffffffc, RZ, 0xc0, !PT ;  /* 0x7ffffffc04037812 */ /* 0x000fc800078ec0ff */
[----:B------:R-:W-:-:S13]  /*1210*/  ISETP.NE.AND P0, PT, R2, R3, PT ;  /* 0x000000030200720c */ /* 0x000fda0003f05270 */
[----:B------:R-:W-:Y:S05]  /*1220*/  @P0 BRA `(.L_x_21) ;  /* 0xffffffec00c80947 */ /* 0x000fea000383ffff */
[----:B------:R-:W-:-:S07]  /*1230*/  MOV R0, R3 ;  /* 0x0000000300007202 */ /* 0x000fce0000000f00 */
.L_x_0:
[----:B------:R-:W-:-:S13]  /*1240*/  LOP3.LUT P0, R2, R4, 0x3, RZ, 0xc0, !PT ;  /* 0x0000000304027812 */ /* 0x000fda000780c0ff */
[----:B0-----:R-:W-:Y:S05]  /*1250*/  @!P0 EXIT ;  /* 0x000000000000894d */ /* 0x001fea0003800000 */
[----:B------:R-:W-:-:S13]  /*1260*/  ISETP.NE.AND P0, PT, R2, 0x1, PT ;  /* 0x000000010200780c */ /* 0x000fda0003f05270 */
[----:B------:R-:W-:Y:S05]  /*1270*/  @!P0 BRA `(.L_x_22) ;  /* 0x0000000800508947 */ /* 0x000fea0003800000 */
[----:B------:R-:W0:Y:S02]  /*1280*/  LDC.64 R14, c[0x0][0x398] ;  /* 0x0000e600ff0e7b82 */ /* 0x000e240000000a00 */
[----:B0-----:R-:W-:-:S05]  /*1290*/  IMAD.WIDE.U32 R14, R0, 0x8, R14 ;  /* 0x00000008000e7825 */ /* 0x001fca00078e000e */
[----:B------:R-:W5:Y:S01]  /*12a0*/  LDG.E.64 R12, desc[UR6][R14.64] ;  /* 0x000000060e0c7981 */ /* 0x000f62000c1e1b00 */
[----:B------:R-:W-:Y:S01]  /*12b0*/  BSSY.RECONVERGENT B0, `(.L_x_23) ;  /* 0x0000046000007945 */ /* 0x000fe20003800200 */
[----:B-----5:R-:W-:-:S04]  /*12c0*/  ISETP.GT.U32.AND P0, PT, R12, R8, PT ;  /* 0x000000080c00720c */ /* 0x020fc80003f04070 */
[----:B------:R-:W-:-:S13]  /*12d0*/  ISETP.GT.U32.AND.EX P0, PT, R13, R9, PT, P0 ;  /* 0x000000090d00720c */ /* 0x000fda0003f04100 */
[----:B------:R-:W-:Y:S05]  /*12e0*/  @!P0 BRA `(.L_x_24) ;  /* 0x0000000400088947 */ /* 0x000fea0003800000 */
[----:B----4-:R-:W0:Y:S02]  /*12f0*/  LDC.64 R10, c[0x0][0x3a0] ;  /* 0x0000e800ff0a7b82 */ /* 0x010e240000000a00 */
[----:B0-----:R-:W-:-:S06]  /*1300*/  IMAD.WIDE.U32 R10, R0, 0x8, R10 ;  /* 0x00000008000a7825 */ /* 0x001fcc00078e000a */
[----:B------:R-:W4:Y:S01]  /*1310*/  LDG.E.64 R10, desc[UR6][R10.64] ;  /* 0x000000060a0a7981 */ /* 0x000f22000c1e1b00 */
[----:B------:R-:W-:Y:S01]  /*1320*/  BSSY.RECONVERGENT B1, `(.L_x_25) ;  /* 0x000002b000017945 */ /* 0x000fe20003800200 */
[----:B----4-:R-:W-:-:S04]  /*1330*/  LOP3.LUT R2, R9, R11, RZ, 0xfc, !PT ;  /* 0x0000000b09027212 */ /* 0x010fc800078efcff */
[----:B------:R-:W-:-:S13]  /*1340*/  ISETP.NE.U32.AND P0, PT, R2, RZ, PT ;  /* 0x000000ff0200720c */ /* 0x000fda0003f05070 */
[----:B------:R-:W-:Y:S05]  /*1350*/  @P0 BRA `(.L_x_26) ;  /* 0x00000000005c0947 */ /* 0x000fea0003800000 */
[----:B------:R-:W0:Y:S01]  /*1360*/  I2F.U32.RP R4, R10 ;  /* 0x0000000a00047306 */ /* 0x000e220000209000 */
[----:B--23--:R-:W-:Y:S01]  /*1370*/  IADD3 R5, PT, PT, RZ, -R10, RZ ;  /* 0x8000000aff057210 */ /* 0x00cfe20007ffe0ff */
[----:B------:R-:W-:Y:S01]  /*1380*/  HFMA2 R7, -RZ, RZ, 0, 0 ;  /* 0x00000000ff077431 */ /* 0x000fe200000001ff */
[----:B------:R-:W-:Y:S01]  /*1390*/  ISETP.NE.U32.AND P2, PT, R10, RZ, PT ;  /* 0x000000ff0a00720c */ /* 0x000fe20003f45070 */
[----:B------:R-:W-:-:S04]  /*13a0*/  IMAD.MOV.U32 R11, RZ, RZ, RZ ;  /* 0x000000ffff0b7224 */ /* 0x000fc800078e00ff */
[----:B0-----:R-:W0:Y:S02]  /*13b0*/  MUFU.RCP R4, R4 ;  /* 0x0000000400047308 */ /* 0x001e240000001000 */
[----:B0-----:R-:W-:-:S06]  /*13c0*/  VIADD R2, R4, 0xffffffe ;  /* 0x0ffffffe04027836 */ /* 0x001fcc0000000000 */
[----:B------:R0:W1:Y:S02]  /*13d0*/  F2I.FTZ.U32.TRUNC.NTZ R3, R2 ;  /* 0x0000000200037305 */ /* 0x000064000021f000 */
[----:B0-----:R-:W-:Y:S02]  /*13e0*/  IMAD.MOV.U32 R2, RZ, RZ, RZ ;  /* 0x000000ffff027224 */ /* 0x001fe400078e00ff */
[----:B-1----:R-:W-:-:S04]  /*13f0*/  IMAD R5, R5, R3, RZ ;  /* 0x0000000305057224 */ /* 0x002fc800078e02ff */
[----:B------:R-:W-:-:S06]  /*1400*/  IMAD.HI.U32 R3, R3, R5, R2 ;  /* 0x0000000503037227 */ /* 0x000fcc00078e0002 */
[----:B------:R-:W-:-:S05]  /*1410*/  IMAD.HI.U32 R6, R3, R8, RZ ;  /* 0x0000000803067227 */ /* 0x000fca00078e00ff */
[----:B------:R-:W-:-:S05]  /*1420*/  IADD3 R3, PT, PT, -R6, RZ, RZ ;  /* 0x000000ff06037210 */ /* 0x000fca0007ffe1ff */
[----:B------:R-:W-:-:S05]  /*1430*/  IMAD R3, R10, R3, R8 ;  /* 0x000000030a037224 */ /* 0x000fca00078e0208 */
[----:B------:R-:W-:-:S13]  /*1440*/  ISETP.GE.U32.AND P0, PT, R3, R10, PT ;  /* 0x0000000a0300720c */ /* 0x000fda0003f06070 */
[----:B------:R-:W-:Y:S01]  /*1450*/  @P0 IMAD.IADD R3, R3, 0x1, -R10 ;  /* 0x0000000103030824 */ /* 0x000fe200078e0a0a */
[----:B------:R-:W-:-:S04]  /*1460*/  @P0 IADD3 R6, PT, PT, R6, 0x1, RZ ;  /* 0x0000000106060810 */ /* 0x000fc80007ffe0ff */
[----:B------:R-:W-:-:S13]  /*1470*/  ISETP.GE.U32.AND P1, PT, R3, R10, PT ;  /* 0x0000000a0300720c */ /* 0x000fda0003f26070 */
[----:B------:R-:W-:Y:S01]  /*1480*/  @P1 VIADD R6, R6, 0x1 ;  /* 0x0000000106061836 */ /* 0x000fe20000000000 */
[----:B------:R-:W-:-:S04]  /*1490*/  @!P2 LOP3.LUT R6, RZ, R10, RZ, 0x33, !PT ;  /* 0x0000000aff06a212 */ /* 0x000fc800078e33ff */
[----:B------:R-:W-:-:S05]  /*14a0*/  IADD3 R3, PT, PT, -R6, RZ, RZ ;  /* 0x000000ff06037210 */ /* 0x000fca0007ffe1ff */
[----:B------:R-:W-:Y:S01]  /*14b0*/  IMAD R4, R10, R3, R8 ;  /* 0x000000030a047224 */ /* 0x000fe200078e0208 */
[----:B------:R-:W-:Y:S06]  /*14c0*/  BRA `(.L_x_27) ;  /* 0x0000000000407947 */ /* 0x000fec0003800000 */
.L_x_26:
[----:B------:R-:W-:Y:S01]  /*14d0*/  IMAD.MOV.U32 R24, RZ, RZ, R8 ;  /* 0x000000ffff187224 */ /* 0x000fe200078e0008 */
[----:B--23--:R-:W-:Y:S01]  /*14e0*/  MOV R6, R9 ;  /* 0x0000000900067202 */ /* 0x00cfe20000000f00 */
[----:B------:R-:W-:Y:S01]  /*14f0*/  IMAD.MOV.U32 R5, RZ, RZ, R10 ;  /* 0x000000ffff057224 */ /* 0x000fe200078e000a */
[----:B------:R-:W-:Y:S02]  /*1500*/  MOV R4, R11 ;  /* 0x0000000b00047202 */ /* 0x000fe40000000f00 */
[----:B------:R-:W-:-:S07]  /*1510*/  MOV R3, 0x1530 ;  /* 0x0000153000037802 */ /* 0x000fce0000000f00 */
[----:B------:R-:W-:Y:S05]  /*1520*/  CALL.REL.NOINC `($__internal_0_$__cuda_sm20_div_u64) ;  /* 0x0000000800d87944 */ /* 0x000fea0003c00000 */
[----:B------:R-:W-:Y:S01]  /*1530*/  IADD3 R17, P0, PT, RZ, -R6, RZ ;  /* 0x80000006ff117210 */ /* 0x000fe20007f1e0ff */
[----:B------:R-:W-:Y:S01]  /*1540*/  IMAD.MOV.U32 R3, RZ, RZ, R9 ;  /* 0x000000ffff037224 */ /* 0x000fe200078e0009 */
[----:B------:R-:W-:-:S03]  /*1550*/  MOV R2, R8 ;  /* 0x0000000800027202 */ /* 0x000fc60000000f00 */
[----:B------:R-:W-:Y:S02]  /*1560*/  IMAD.X R7, RZ, RZ, ~R5, P0 ;  /* 0x000000ffff077224 */ /* 0x000fe400000e0e05 */
[----:B------:R-:W-:-:S04]  /*1570*/  IMAD.WIDE.U32 R2, R10, R17, R2 ;  /* 0x000000110a027225 */ /* 0x000fc800078e0002 */
[----:B------:R-:W-:Y:S01]  /*1580*/  IMAD R7, R7, R10, RZ ;  /* 0x0000000a07077224 */ /* 0x000fe200078e02ff */
[----:B------:R-:W-:-:S03]  /*1590*/  MOV R4, R2 ;  /* 0x0000000200047202 */ /* 0x000fc60000000f00 */
[----:B------:R-:W-:-:S04]  /*15a0*/  IMAD R7, R11, R17, R7 ;  /* 0x000000110b077224 */ /* 0x000fc800078e0207 */
[----:B------:R-:W-:Y:S01]  /*15b0*/  IMAD.IADD R11, R3, 0x1, R7 ;  /* 0x00000001030b7824 */ /* 0x000fe200078e0207 */
[----:B------:R-:W-:-:S07]  /*15c0*/  MOV R7, R5 ;  /* 0x0000000500077202 */ /* 0x000fce0000000f00 */
.L_x_27:
[----:B------:R-:W-:Y:S05]  /*15d0*/  BSYNC.RECONVERGENT B1 ;  /* 0x0000000000017941 */ /* 0x000fea0003800200 */
.L_x_25:
[----:B------:R-:W0:Y:S01]  /*15e0*/  LDC.64 R2, c[0x0][0x390] ;  /* 0x0000e400ff027b82 */ /* 0x000e220000000a00 */
[----:B------:R-:W1:Y:S01]  /*15f0*/  LDCU.64 UR4, c[0x0][0x3a8] ;  /* 0x00007500ff0477ac */ /* 0x000e620008000a00 */
[----:B------:R-:W2:Y:S01]  /*1600*/  LDCU.128 UR8, c[0x0][0x380] ;  /* 0x00007000ff0877ac */ /* 0x000ea20008000c00 */
[----:B0-----:R-:W-:-:S06]  /*1610*/  IMAD.WIDE.U32 R2, R0, 0x8, R2 ;  /* 0x0000000800027825 */ /* 0x001fcc00078e0002 */
[----:B------:R-:W2:Y:S01]  /*1620*/  LDG.E.64 R2, desc[UR6][R2.64] ;  /* 0x0000000602027981 */ /* 0x000ea2000c1e1b00 */
[----:B------:R-:W-:Y:S02]  /*1630*/  IADD3 R13, P0, PT, RZ, -R6, RZ ;  /* 0x80000006ff0d7210 */ /* 0x000fe40007f1e0ff */
[----:B------:R-:W-:-:S03]  /*1640*/  MOV R5, R11 ;  /* 0x0000000b00057202 */ /* 0x000fc60000000f00 */
[----:B------:R-:W-:Y:S02]  /*1650*/  IMAD.X R6, RZ, RZ, ~R7, P0 ;  /* 0x000000ffff067224 */ /* 0x000fe400000e0e07 */
[----:B-1----:R-:W-:-:S04]  /*1660*/  IMAD.WIDE.U32 R4, R13, UR4, R4 ;  /* 0x000000040d047c25 */ /* 0x002fc8000f8e0004 */
        /* <DEDUP_REMOVED lines=10> */
.L_x_24:
[----:B------:R-:W-:Y:S05]  /*1710*/  BSYNC.RECONVERGENT B0 ;  /* 0x0000000000007941 */ /* 0x000fea0003800200 */
.L_x_23:
[----:B------:R-:W5:Y:S01]  /*1720*/  LDG.E.64 R14, desc[UR6][R14.64+0x8] ;  /* 0x000008060e0e7981 */ /* 0x000f62000c1e1b00 */
[----:B------:R-:W-:Y:S01]  /*1730*/  BSSY.RECONVERGENT B0, `(.L_x_28) ;  /* 0x0000047000007945 */ /* 0x000fe20003800200 */
[----:B-----5:R-:W-:-:S04]  /*1740*/  ISETP.GT.U32.AND P0, PT, R14, R8, PT ;  /* 0x000000080e00720c */ /* 0x020fc80003f04070 */
[----:B------:R-:W-:-:S13]  /*1750*/  ISETP.GT.U32.AND.EX P0, PT, R15, R9, PT, P0 ;  /* 0x000000090f00720c */ /* 0x000fda0003f04100 */
[----:B------:R-:W-:Y:S05]  /*1760*/  @!P0 BRA `(.L_x_29) ;  /* 0x00000004000c8947 */ /* 0x000fea0003800000 */
[----:B----4-:R-:W1:Y:S02]  /*1770*/  LDC.64 R10, c[0x0][0x3a0] ;  /* 0x0000e800ff0a7b82 */ /* 0x010e640000000a00 */
[----:B-1----:R-:W-:-:S06]  /*1780*/  IMAD.WIDE.U32 R10, R0, 0x8, R10 ;  /* 0x00000008000a7825 */ /* 0x002fcc00078e000a */
[----:B------:R-:W0:Y:S01]  /*1790*/  LDG.E.64 R10, desc[UR6][R10.64+0x8] ;  /* 0x000008060a0a7981 */ /* 0x000e22000c1e1b00 */
[----:B------:R-:W-:Y:S01]  /*17a0*/  BSSY.RECONVERGENT B1, `(.L_x_30) ;  /* 0x000002b000017945 */ /* 0x000fe20003800200 */
[----:B0-----:R-:W-:-:S04]  /*17b0*/  LOP3.LUT R2, R9, R11, RZ, 0xfc, !PT ;  /* 0x0000000b09027212 */ /* 0x001fc800078efcff */
[----:B------:R-:W-:-:S13]  /*17c0*/  ISETP.NE.U32.AND P0, PT, R2, RZ, PT ;  /* 0x000000ff0200720c */ /* 0x000fda0003f05070 */
[----:B------:R-:W-:Y:S05]  /*17d0*/  @P0 BRA `(.L_x_31) ;  /* 0x00000000005c0947 */ /* 0x000fea0003800000 */
[----:B------:R-:W0:Y:S01]  /*17e0*/  I2F.U32.RP R4, R10 ;  /* 0x0000000a00047306 */ /* 0x000e220000209000 */
[----:B--23--:R-:W-:Y:S01]  /*17f0*/  IMAD.MOV R5, RZ, RZ, -R10 ;  /* 0x000000ffff057224 */ /* 0x00cfe200078e0a0a */
[----:B------:R-:W-:Y:S01]  /*1800*/  ISETP.NE.U32.AND P2, PT, R10, RZ, PT ;  /* 0x000000ff0a00720c */ /* 0x000fe20003f45070 */
[----:B------:R-:W-:Y:S01]  /*1810*/  IMAD.MOV.U32 R7, RZ, RZ, RZ ;  /* 0x000000ffff077224 */ /* 0x000fe200078e00ff */
[----:B------:R-:W-:-:S04]  /*1820*/  MOV R11, RZ ;  /* 0x000000ff000b7202 */ /* 0x000fc80000000f00 */
[----:B0-----:R-:W0:Y:S02]  /*1830*/  MUFU.RCP R4, R4 ;  /* 0x0000000400047308 */ /* 0x001e240000001000 */
[----:B0-----:R-:W-:-:S06]  /*1840*/  IADD3 R2, PT, PT, R4, 0xffffffe, RZ ;  /* 0x0ffffffe04027810 */ /* 0x001fcc0007ffe0ff */
[----:B------:R0:W1:Y:S02]  /*1850*/  F2I.FTZ.U32.TRUNC.NTZ R3, R2 ;  /* 0x0000000200037305 */ /* 0x000064000021f000 */
[----:B0-----:R-:W-:Y:S02]  /*1860*/  HFMA2 R2, -RZ, RZ, 0, 0 ;  /* 0x00000000ff027431 */ /* 0x001fe400000001ff */
[----:B-1----:R-:W-:-:S04]  /*1870*/  IMAD R5, R5, R3, RZ ;  /* 0x0000000305057224 */ /* 0x002fc800078e02ff */
[----:B------:R-:W-:-:S06]  /*1880*/  IMAD.HI.U32 R3, R3, R5, R2 ;  /* 0x0000000503037227 */ /* 0x000fcc00078e0002 */
        /* <DEDUP_REMOVED lines=12> */
.L_x_31:
[----:B------:R-:W-:Y:S01]  /*1950*/  MOV R24, R8 ;  /* 0x0000000800187202 */ /* 0x000fe20000000f00 */
[----:B--23--:R-:W-:Y:S01]  /*1960*/  IMAD.MOV.U32 R6, RZ, RZ, R9 ;  /* 0x000000ffff067224 */ /* 0x00cfe200078e0009 */
[----:B------:R-:W-:Y:S01]  /*1970*/  MOV R5, R10 ;  /* 0x0000000a00057202 */ /* 0x000fe20000000f00 */
[----:B------:R-:W-:Y:S01]  /*1980*/  IMAD.MOV.U32 R4, RZ, RZ, R11 ;  /* 0x000000ffff047224 */ /* 0x000fe200078e000b */
[----:B------:R-:W-:-:S07]  /*1990*/  MOV R3, 0x19b0 ;  /* 0x000019b000037802 */ /* 0x000fce0000000f00 */
[----:B------:R-:W-:Y:S05]  /*19a0*/  CALL.REL.NOINC `($__internal_0_$__cuda_sm20_div_u64) ;  /* 0x0000000400b87944 */ /* 0x000fea0003c00000 */
[----:B------:R-:W-:Y:S01]  /*19b0*/  IADD3 R13, P0, PT, RZ, -R6, RZ ;  /* 0x80000006ff0d7210 */ /* 0x000fe20007f1e0ff */
[----:B------:R-:W-:Y:S01]  /*19c0*/  IMAD.MOV.U32 R2, RZ, RZ, R8 ;  /* 0x000000ffff027224 */ /* 0x000fe200078e0008 */
[----:B------:R-:W-:Y:S02]  /*19d0*/  MOV R3, R9 ;  /* 0x0000000900037202 */ /* 0x000fe40000000f00 */
[----:B------:R-:W-:Y:S01]  /*19e0*/  IADD3.X R7, PT, PT, RZ, ~R5, RZ, P0, !PT ;  /* 0x80000005ff077210 */ /* 0x000fe200007fe4ff */
[----:B------:R-:W-:-:S04]  /*19f0*/  IMAD.WIDE.U32 R2, R10, R13, R2 ;  /* 0x0000000d0a027225 */ /* 0x000fc800078e0002 */
[----:B------:R-:W-:Y:S02]  /*1a00*/  IMAD R7, R7, R10, RZ ;  /* 0x0000000a07077224 */ /* 0x000fe400078e02ff */
[----:B------:R-:W-:Y:S02]  /*1a10*/  IMAD.MOV.U32 R4, RZ, RZ, R2 ;  /* 0x000000ffff047224 */ /* 0x000fe400078e0002 */
[----:B------:R-:W-:-:S05]  /*1a20*/  IMAD R7, R11, R13, R7 ;  /* 0x0000000d0b077224 */ /* 0x000fca00078e0207 */
[----:B------:R-:W-:Y:S01]  /*1a30*/  IADD3 R11, PT, PT, R3, R7, RZ ;  /* 0x00000007030b7210 */ /* 0x000fe20007ffe0ff */
[----:B------:R-:W-:-:S07]  /*1a40*/  IMAD.MOV.U32 R7, RZ, RZ, R5 ;  /* 0x000000ffff077224 */ /* 0x000fce00078e0005 */
.L_x_32:
[----:B------:R-:W-:Y:S05]  /*1a50*/  BSYNC.RECONVERGENT B1 ;  /* 0x0000000000017941 */ /* 0x000fea0003800200 */
.L_x_30:
[----:B------:R-:W0:Y:S01]  /*1a60*/  LDC.64 R2, c[0x0][0x390] ;  /* 0x0000e400ff027b82 */ /* 0x000e220000000a00 */
[----:B------:R-:W1:Y:S01]  /*1a70*/  LDCU.64 UR4, c[0x0][0x3a8] ;  /* 0x00007500ff0477ac */ /* 0x000e620008000a00 */
[----:B------:R-:W2:Y:S01]  /*1a80*/  LDCU.128 UR8, c[0x0][0x380] ;  /* 0x00007000ff0877ac */ /* 0x000ea20008000c00 */
[----:B0-----:R-:W-:-:S06]  /*1a90*/  IMAD.WIDE.U32 R2, R0, 0x8, R2 ;  /* 0x0000000800027825 */ /* 0x001fcc00078e0002 */
[----:B------:R-:W2:Y:S01]  /*1aa0*/  LDG.E.64 R2, desc[UR6][R2.64+0x8] ;  /* 0x0000080602027981 */ /* 0x000ea2000c1e1b00 */
[----:B------:R-:W-:Y:S01]  /*1ab0*/  IADD3 R13, P0, PT, RZ, -R6, RZ ;  /* 0x80000006ff0d7210 */ /* 0x000fe20007f1e0ff */
[----:B------:R-:W-:-:S03]  /*1ac0*/  IMAD.MOV.U32 R5, RZ, RZ, R11 ;  /* 0x000000ffff057224 */ /* 0x000fc600078e000b */
[----:B------:R-:W-:Y:S01]  /*1ad0*/  IADD3.X R6, PT, PT, RZ, ~R7, RZ, P0, !PT ;  /* 0x80000007ff067210 */ /* 0x000fe200007fe4ff */
[----:B-1----:R-:W-:-:S04]  /*1ae0*/  IMAD.WIDE.U32 R4, R13, UR4, R4 ;  /* 0x000000040d047c25 */ /* 0x002fc8000f8e0004 */
        /* <DEDUP_REMOVED lines=11> */
.L_x_29:
[----:B------:R-:W-:Y:S05]  /*1ba0*/  BSYNC.RECONVERGENT B0 ;  /* 0x0000000000007941 */ /* 0x000fea0003800200 */
.L_x_28:
[----:B------:R-:W-:-:S07]  /*1bb0*/  IADD3 R0, PT, PT, R0, 0x2, RZ ;  /* 0x0000000200007810 */ /* 0x000fce0007ffe0ff */
.L_x_22:
[----:B01----:R-:W0:Y:S02]  /*1bc0*/  LDC R2, c[0x0][0x3b0] ;  /* 0x0000ec00ff027b82 */ /* 0x003e240000000800 */
[----:B0-----:R-:W-:-:S04]  /*1bd0*/  LOP3.LUT R2, R2, 0x1, RZ, 0xc0, !PT ;  /* 0x0000000102027812 */ /* 0x001fc800078ec0ff */
[----:B------:R-:W-:-:S13]  /*1be0*/  ISETP.NE.U32.AND P0, PT, R2, 0x1, PT ;  /* 0x000000010200780c */ /* 0x000fda0003f05070 */
[----:B------:R-:W-:Y:S05]  /*1bf0*/  @P0 EXIT ;  /* 0x000000000000094d */ /* 0x000fea0003800000 */
[----:B------:R-:W0:Y:S02]  /*1c00*/  LDC.64 R12, c[0x0][0x398] ;  /* 0x0000e600ff0c7b82 */ /* 0x000e240000000a00 */
[----:B0-----:R-:W-:-:S06]  /*1c10*/  IMAD.WIDE.U32 R12, R0, 0x8, R12 ;  /* 0x00000008000c7825 */ /* 0x001fcc00078e000c */
[----:B------:R-:W5:Y:S02]  /*1c20*/  LDG.E.64 R12, desc[UR6][R12.64] ;  /* 0x000000060c0c7981 */ /* 0x000f64000c1e1b00 */
[----:B-----5:R-:W-:-:S04]  /*1c30*/  ISETP.GT.U32.AND P0, PT, R12, R8, PT ;  /* 0x000000080c00720c */ /* 0x020fc80003f04070 */
[----:B------:R-:W-:-:S13]  /*1c40*/  ISETP.GT.U32.AND.EX P0, PT, R13, R9, PT, P0 ;  /* 0x000000090d00720c */ /* 0x000fda0003f04100 */
[----:B------:R-:W-:Y:S05]  /*1c50*/  @!P0 EXIT ;  /* 0x000000000000894d */ /* 0x000fea0003800000 */
        /* <DEDUP_REMOVED lines=30> */
.L_x_34:
        /* <DEDUP_REMOVED lines=16> */
.L_x_35:
[----:B------:R-:W-:Y:S05]  /*1f40*/  BSYNC.RECONVERGENT B0 ;  /* 0x0000000000007941 */ /* 0x000fea0003800200 */
.L_x_33:
        /* <DEDUP_REMOVED lines=18> */
[----:B--2---:R-:W-:Y:S01]  /*2070*/  STG.E.U8 desc[UR6][R2.64], R5 ;  /* 0x0000000502007986 */ /* 0x004fe2000c101106 */
[----:B------:R-:W-:Y:S05]  /*2080*/  EXIT ;  /* 0x000000000000794d */ /* 0x000fea0003800000 */
        .weak           $__internal_0_$__cuda_sm20_div_u64
        .type           $__internal_0_$__cuda_sm20_div_u64,@function
        .size           $__internal_0_$__cuda_sm20_div_u64,(.L_x_41 - $__internal_0_$__cuda_sm20_div_u64)
$__internal_0_$__cuda_sm20_div_u64:
[----:B------:R-:W-:Y:S01]  /*2090*/  MOV R26, R5 ;  /* 0x00000005001a7202 */ /* 0x000fe20000000f00 */
[----:B------:R-:W-:-:S04]  /*20a0*/  IMAD.MOV.U32 R27, RZ, RZ, R4 ;  /* 0x000000ffff1b7224 */ /* 0x000fc800078e0004 */
[----:B------:R-:W0:Y:S08]  /*20b0*/  I2F.U64.RP R7, R26 ;  /* 0x0000001a00077312 */ /* 0x000e300000309000 */
[----:B0-----:R-:W0:Y:S02]  /*20c0*/  MUFU.RCP R7, R7 ;  /* 0x0000000700077308 */ /* 0x001e240000001000 */
[----:B0-----:R-:W-:-:S06]  /*20d0*/  IADD3 R7, PT, PT, R7, 0x1ffffffe, RZ ;  /* 0x1ffffffe07077810 */ /* 0x001fcc0007ffe0ff */
[----:B------:R-:W0:Y:S02]  /*20e0*/  F2I.U64.TRUNC R28, R7 ;  /* 0x00000007001c7311 */ /* 0x000e24000020d800 */
[----:B0-----:R-:W-:-:S04]  /*20f0*/  IMAD.WIDE.U32 R26, R28, R5, RZ ;  /* 0x000000051c1a7225 */ /* 0x001fc800078e00ff */
[C---:B------:R-:W-:Y:S01]  /*2100*/  IMAD R7, R28.reuse, R4, R27 ;  /* 0x000000041c077224 */ /* 0x040fe200078e021b */
[----:B------:R-:W-:Y:S02]  /*2110*/  IADD3 R25, P0, PT, RZ, -R26, RZ ;  /* 0x8000001aff197210 */ /* 0x000fe40007f1e0ff */
[----:B------:R-:W-:Y:S01]  /*2120*/  MOV R27, R28 ;  /* 0x0000001c001b7202 */ /* 0x000fe20000000f00 */
[----:B------:R-:W-:Y:S02]  /*2130*/  IMAD R7, R29, R5, R7 ;  /* 0x000000051d077224 */ /* 0x000fe400078e0207 */
[----:B------:R-:W-:-:S04]  /*2140*/  IMAD.HI.U32 R26, R28, R25, RZ ;  /* 0x000000191c1a7227 */ /* 0x000fc800078e00ff */
[----:B------:R-:W-:-:S04]  /*2150*/  IMAD.X R7, RZ, RZ, ~R7, P0 ;  /* 0x000000ffff077224 */ /* 0x000fc800000e0e07 */
[----:B------:R-:W-:-:S04]  /*2160*/  IMAD.WIDE.U32 R26, P0, R28, R7, R26 ;  /* 0x000000071c1a7225 */ /* 0x000fc8000780001a */
[----:B------:R-:W-:-:S04]  /*2170*/  IMAD.HI.U32 R25, P1, R29, R25, R26 ;  /* 0x000000191d197227 */ /* 0x000fc8000782001a */
[----:B------:R-:W-:-:S04]  /*2180*/  IMAD.HI.U32 R27, R29, R7, RZ ;  /* 0x000000071d1b7227 */ /* 0x000fc800078e00ff */
[----:B------:R-:W-:Y:S02]  /*2190*/  IMAD R7, R29, R7, RZ ;  /* 0x000000071d077224 */ /* 0x000fe400078e02ff */
[----:B------:R-:W-:-:S03]  /*21a0*/  IMAD.X R27, R27, 0x1, R29, P0 ;  /* 0x000000011b1b7824 */ /* 0x000fc600000e061d */
[----:B------:R-:W-:-:S04]  /*21b0*/  IADD3 R29, P0, PT, R7, R25, RZ ;  /* 0x00000019071d7210 */ /* 0x000fc80007f1e0ff */
[----:B------:R-:W-:Y:S01]  /*21c0*/  IADD3.X R27, PT, PT, RZ, RZ, R27, P0, P1 ;  /* 0x000000ffff1b7210 */ /* 0x000fe200007e241b */
[----:B------:R-:W-:-:S04]  /*21d0*/  IMAD.WIDE.U32 R30, R29, R5, RZ ;  /* 0x000000051d1e7225 */ /* 0x000fc800078e00ff */
[----:B------:R-:W-:Y:S01]  /*21e0*/  IMAD R7, R29, R4, R31 ;  /* 0x000000041d077224 */ /* 0x000fe200078e021f */
[----:B------:R-:W-:-:S03]  /*21f0*/  IADD3 R26, P0, PT, RZ, -R30, RZ ;  /* 0x8000001eff1a7210 */ /* 0x000fc60007f1e0ff */
[----:B------:R-:W-:Y:S02]  /*2200*/  IMAD R7, R27, R5, R7 ;  /* 0x000000051b077224 */ /* 0x000fe400078e0207 */
[----:B------:R-:W-:-:S03]  /*2210*/  IMAD.HI.U32 R28, R29, R26, RZ ;  /* 0x0000001a1d1c7227 */ /* 0x000fc600078e00ff */
[----:B------:R-:W-:-:S05]  /*2220*/  IADD3.X R7, PT, PT, RZ, ~R7, RZ, P0, !PT ;  /* 0x80000007ff077210 */ /* 0x000fca00007fe4ff */
[----:B------:R-:W-:-:S04]  /*2230*/  IMAD.WIDE.U32 R28, P0, R29, R7, R28 ;  /* 0x000000071d1c7225 */ /* 0x000fc8000780001c */
[C---:B------:R-:W-:Y:S02]  /*2240*/  IMAD R25, R27.reuse, R7, RZ ;  /* 0x000000071b197224 */ /* 0x040fe400078e02ff */
[----:B------:R-:W-:-:S04]  /*2250*/  IMAD.HI.U32 R26, P1, R27, R26, R28 ;  /* 0x0000001a1b1a7227 */ /* 0x000fc8000782001c */
[----:B------:R-:W-:Y:S01]  /*2260*/  IMAD.HI.U32 R7, R27, R7, RZ ;  /* 0x000000071b077227 */ /* 0x000fe200078e00ff */
[----:B------:R-:W-:-:S03]  /*2270*/  IADD3 R25, P2, PT, R25, R26, RZ ;  /* 0x0000001a19197210 */ /* 0x000fc60007f5e0ff */
[----:B------:R-:W-:Y:S02]  /*2280*/  IMAD.X R7, R7, 0x1, R27, P0 ;  /* 0x0000000107077824 */ /* 0x000fe400000e061b */
[----:B------:R-:W-:Y:S02]  /*2290*/  HFMA2 R27, -RZ, RZ, 0, 0 ;  /* 0x00000000ff1b7431 */ /* 0x000fe400000001ff */
[----:B------:R-:W-:Y:S01]  /*22a0*/  IMAD.HI.U32 R26, R25, R24, RZ ;  /* 0x00000018191a7227 */ /* 0x000fe200078e00ff */
[----:B------:R-:W-:-:S03]  /*22b0*/  IADD3.X R7, PT, PT, RZ, RZ, R7, P2, P1 ;  /* 0x000000ffff077210 */ /* 0x000fc600017e2407 */
[----:B------:R-:W-:-:S04]  /*22c0*/  IMAD.WIDE.U32 R26, R25, R6, R26 ;  /* 0x00000006191a7225 */ /* 0x000fc800078e001a */
[C---:B------:R-:W-:Y:S02]  /*22d0*/  IMAD R25, R7.reuse, R6, RZ ;  /* 0x0000000607197224 */ /* 0x040fe400078e02ff */
[----:B------:R-:W-:-:S04]  /*22e0*/  IMAD.HI.U32 R26, P0, R7, R24, R26 ;  /* 0x00000018071a7227 */ /* 0x000fc8000780001a */
[----:B------:R-:W-:Y:S01]  /*22f0*/  IMAD.HI.U32 R7, R7, R6, RZ ;  /* 0x0000000607077227 */ /* 0x000fe200078e00ff */
[----:B------:R-:W-:-:S03]  /*2300*/  IADD3 R25, P1, PT, R25, R26, RZ ;  /* 0x0000001a19197210 */ /* 0x000fc60007f3e0ff */
[----:B------:R-:W-:Y:S02]  /*2310*/  IMAD.X R7, RZ, RZ, R7, P0 ;  /* 0x000000ffff077224 */ /* 0x000fe400000e0607 */
[----:B------:R-:W-:-:S03]  /*2320*/  IMAD.WIDE.U32 R26, R25, R5, RZ ;  /* 0x00000005191a7225 */ /* 0x000fc600078e00ff */
[----:B------:R-:W-:Y:S02]  /*2330*/  IADD3.X R7, PT, PT, RZ, R7, RZ, P1, !PT ;  /* 0x00000007ff077210 */ /* 0x000fe40000ffe4ff */
[----:B------:R-:W-:Y:S01]  /*2340*/  IADD3 R26, P0, PT, -R26, R24, RZ ;  /* 0x000000181a1a7210 */ /* 0x000fe20007f1e1ff */
[----:B------:R-:W-:-:S03]  /*2350*/  IMAD R24, R25, R4, R27 ;  /* 0x0000000419187224 */ /* 0x000fc600078e021b */
[----:B------:R-:W-:Y:S01]  /*2360*/  IADD3 R27, P1, PT, -R5, R26, RZ ;  /* 0x0000001a051b7210 */ /* 0x000fe20007f3e1ff */
[----:B------:R-:W-:-:S04]  /*2370*/  IMAD R24, R7, R5, R24 ;  /* 0x0000000507187224 */ /* 0x000fc800078e0218 */
[----:B------:R-:W-:Y:S01]  /*2380*/  IMAD.X R6, R6, 0x1, ~R24, P0 ;  /* 0x0000000106067824 */ /* 0x000fe200000e0e18 */
[----:B------:R-:W-:Y:S02]  /*2390*/  ISETP.GE.U32.AND P0, PT, R26, R5, PT ;  /* 0x000000051a00720c */ /* 0x000fe40003f06070 */
[----:B------:R-:W-:Y:S02]  /*23a0*/  IADD3 R24, P2, PT, R25, 0x1, RZ ;  /* 0x0000000119187810 */ /* 0x000fe40007f5e0ff */
[----:B------:R-:W-:-:S04]  /*23b0*/  ISETP.GE.U32.AND.EX P0, PT, R6, R4, PT, P0 ;  /* 0x000000040600720c */ /* 0x000fc80003f06100 */
[----:B------:R-:W-:Y:S01]  /*23c0*/  SEL R27, R27, R26, P0 ;  /* 0x0000001a1b1b7207 */ /* 0x000fe20000000000 */
[----:B------:R-:W-:Y:S01]  /*23d0*/  IMAD.X R26, RZ, RZ, R7, P2 ;  /* 0x000000ffff1a7224 */ /* 0x000fe200010e0607 */
[----:B------:R-:W-:Y:S02]  /*23e0*/  SEL R24, R24, R25, P0 ;  /* 0x0000001918187207 */ /* 0x000fe40000000000 */
[-C--:B------:R-:W-:Y:S02]  /*23f0*/  IADD3.X R25, PT, PT, ~R4, R6.reuse, RZ, P1, !PT ;  /* 0x0000000604197210 */ /* 0x080fe40000ffe5ff */
[----:B------:R-:W-:Y:S02]  /*2400*/  SEL R26, R26, R7, P0 ;  /* 0x000000071a1a7207 */ /* 0x000fe40000000000 */
[----:B------:R-:W-:Y:S02]  /*2410*/  SEL R25, R25, R6, P0 ;  /* 0x0000000619197207 */ /* 0x000fe40000000000 */
[----:B------:R-:W-:-:S02]  /*2420*/  ISETP.GE.U32.AND P0, PT, R27, R5, PT ;  /* 0x000000051b00720c */ /* 0x000fc40003f06070 */
[----:B------:R-:W-:Y:S02]  /*2430*/  IADD3 R6, P2, PT, R24, 0x1, RZ ;  /* 0x0000000118067810 */ /* 0x000fe40007f5e0ff */
[----:B------:R-:W-:Y:S02]  /*2440*/  ISETP.GE.U32.AND.EX P0, PT, R25, R4, PT, P0 ;  /* 0x000000041900720c */ /* 0x000fe40003f06100 */
[----:B------:R-:W-:Y:S02]  /*2450*/  ISETP.NE.U32.AND P1, PT, R5, RZ, PT ;  /* 0x000000ff0500720c */ /* 0x000fe40003f25070 */
[----:B------:R-:W-:Y:S02]  /*2460*/  IADD3.X R5, PT, PT, RZ, R26, RZ, P2, !PT ;  /* 0x0000001aff057210 */ /* 0x000fe400017fe4ff */
[----:B------:R-:W-:Y:S01]  /*2470*/  SEL R6, R6, R24, P0 ;  /* 0x0000001806067207 */ /* 0x000fe20000000000 */
[----:B------:R-:W-:Y:S01]  /*2480*/  IMAD.MOV.U32 R24, RZ, RZ, R3 ;  /* 0x000000ffff187224 */ /* 0x000fe200078e0003 */
[----:B------:R-:W-:-:S02]  /*2490*/  MOV R25, 0x0 ;  /* 0x0000000000197802 */ /* 0x000fc40000000f00 */
[----:B------:R-:W-:Y:S02]  /*24a0*/  ISETP.NE.AND.EX P1, PT, R4, RZ, PT, P1 ;  /* 0x000000ff0400720c */ /* 0x000fe40003f25310 */
[----:B------:R-:W-:Y:S02]  /*24b0*/  SEL R5, R5, R26, P0 ;  /* 0x0000001a05057207 */ /* 0x000fe40000000000 */
[----:B------:R-:W-:Y:S02]  /*24c0*/  SEL R6, R6, 0xffffffff, P1 ;  /* 0xffffffff06067807 */ /* 0x000fe40000800000 */
[----:B------:R-:W-:Y:S01]  /*24d0*/  SEL R5, R5, 0xffffffff, P1 ;  /* 0xffffffff05057807 */ /* 0x000fe20000800000 */
[----:B------:R-:W-:Y:S06]  /*24e0*/  RET.REL.NODEC R24 `(_Z13con_pack_dataPcS_PmS0_S0_mi) ;  /* 0xffffffd818c47950 */ /* 0x000fec0003c3ffff */
.L_x_36:
[----:B------:R-:W-:-:S00]  /*24f0*/  BRA `(.L_x_36) ;  /* 0xfffffffc00fc7947 */ /* 0x000fc0000383ffff */
[----:B------:R-:W-:-:S00]  /*2500*/  NOP ;  /* 0x0000000000007918 */ /* 0x000fc00000000000 */
[----:B------:R-:W-:-:S00]  /*2510*/  NOP ;  /* 0x0000000000007918 */ /* 0x000fc00000000000 */
[----:B------:R-:W-:-:S00]  /*2520*/  NOP ;  /* 0x0000000000007918 */ /* 0x000fc00000000000 */
[----:B------:R-:W-:-:S00]  /*2530*/  NOP ;  /* 0x0000000000007918 */ /* 0x000fc00000000000 */
[----:B------:R-:W-:-:S00]  /*2540*/  NOP ;  /* 0x0000000000007918 */ /* 0x000fc00000000000 */
[----:B------:R-:W-:-:S00]  /*2550*/  NOP ;  /* 0x0000000000007918 */ /* 0x000fc00000000000 */
[----:B------:R-:W-:-:S00]  /*2560*/  NOP ;  /* 0x0000000000007918 */ /* 0x000fc00000000000 */
[----:B------:R-:W-:-:S00]  /*2570*/  NOP ;  /* 0x0000000000007918 */ /* 0x000fc00000000000 */
.L_x_41:


//--------------------- .text._Z9pack_dataPcS_mmmm --------------------------
	.section	.text._Z9pack_dataPcS_mmmm,"ax",@progbits
	.align	128
        .global         _Z9pack_dataPcS_mmmm
        .type           _Z9pack_dataPcS_mmmm,@function
        .size           _Z9pack_dataPcS_mmmm,(.L_x_42 - _Z9pack_dataPcS_mmmm)
        .other          _Z9pack_dataPcS_mmmm,@"STO_CUDA_ENTRY STV_DEFAULT"
_Z9pack_dataPcS_mmmm:
.text._Z9pack_dataPcS_mmmm:
[----:B------:R-:W-:Y:S01]  /*0000*/  LDC R1, c[0x0][0x37c] ;  /* 0x0000df00ff017b82 */ /* 0x000fe20000000800 */
[----:B------:R-:W0:Y:S01]  /*0010*/  S2R R2, SR_TID.X ;  /* 0x0000000000027919 */ /* 0x000e220000002100 */
[----:B------:R-:W0:Y:S01]  /*0020*/  LDCU UR4, c[0x0][0x360] ;  /* 0x00006c00ff0477ac */ /* 0x000e220008000800 */
[----:B------:R-:W0:Y:S01]  /*0030*/  S2R R3, SR_CTAID.X ;  /* 0x0000000000037919 */ /* 0x000e220000002500 */
[----:B------:R-:W1:Y:S01]  /*0040*/  LDCU.64 UR6, c[0x0][0x398] ;  /* 0x00007300ff0677ac */ /* 0x000e620008000a00 */
[----:B0-----:R-:W-:-:S05]  /*0050*/  IMAD R2, R3, UR4, R2 ;  /* 0x0000000403027c24 */ /* 0x001fca000f8e0202 */
[----:B-1----:R-:W-:Y:S02]  /*0060*/  ISETP.GE.U32.AND P0, PT, R2, UR6, PT ;  /* 0x0000000602007c0c */ /* 0x002fe4000bf06070 */
[----:B------:R-:W-:-:S04]  /*0070*/  SHF.R.S32.HI R3, RZ, 0x1f, R2 ;  /* 0x0000001fff037819 */ /* 0x000fc80000011402 */
[----:B------:R-:W-:-:S13]  /*0080*/  ISETP.GE.U32.AND.EX P0, PT, R3, UR7, PT, P0 ;  /* 0x0000000703007c0c */ /* 0x000fda000bf06100 */
[----:B------:R-:W-:Y:S05]  /*0090*/  @P0 EXIT ;  /* 0x000000000000094d */ /* 0x000fea0003800000 */
[----:B------:R-:W0:Y:S01]  /*00a0*/  LDCU UR6, c[0x0][0x3a4] ;  /* 0x00007480ff0677ac */ /* 0x000e220008000800 */
[----:B------:R-:W-:Y:S01]  /*00b0*/  BSSY.RECONVERGENT B0, `(.L_x_37) ;  /* 0x0000029000007945 */ /* 0x000fe20003800200 */
[----:B------:R-:W1:Y:S01]  /*00c0*/  LDCU.64 UR4, c[0x0][0x358] ;  /* 0x00006b00ff0477ac */ /* 0x000e620008000a00 */
[----:B0-----:R-:W-:-:S04]  /*00d0*/  LOP3.LUT R0, R3, UR6, RZ, 0xfc, !PT ;  /* 0x0000000603007c12 */ /* 0x001fc8000f8efcff */
[----:B------:R-:W-:-:S13]  /*00e0*/  ISETP.NE.U32.AND P0, PT, R0, RZ, PT ;  /* 0x000000ff0000720c */ /* 0x000fda0003f05070 */
[----:B-1----:R-:W-:Y:S05]  /*00f0*/  @P0 BRA `(.L_x_38) ;  /* 0x0000000000600947 */ /* 0x002fea0003800000 */
[----:B------:R-:W0:Y:S01]  /*0100*/  LDCU UR6, c[0x0][0x3a0] ;  /* 0x00007400ff0677ac */ /* 0x000e220008000800 */
[----:B------:R-:W-:Y:S01]  /*0110*/  MOV R8, RZ ;  /* 0x000000ff00087202 */ /* 0x000fe20000000f00 */
[----:B0-----:R-:W0:Y:S01]  /*0120*/  I2F.U32.RP R0, UR6 ;  /* 0x0000000600007d06 */ /* 0x001e220008209000 */
[----:B------:R-:W-:-:S07]  /*0130*/  ISETP.NE.U32.AND P2, PT, RZ, UR6, PT ;  /* 0x00000006ff007c0c */ /* 0x000fce000bf45070 */
[----:B0-----:R-:W0:Y:S02]  /*0140*/  MUFU.RCP R0, R0 ;  /* 0x0000000000007308 */ /* 0x001e240000001000 */
[----:B0-----:R-:W-:-:S06]  /*0150*/  VIADD R4, R0, 0xffffffe ;  /* 0x0ffffffe00047836 */ /* 0x001fcc0000000000 */
[----:B------:R0:W1:Y:S02]  /*0160*/  F2I.FTZ.U32.TRUNC.NTZ R5, R4 ;  /* 0x0000000400057305 */ /* 0x000064000021f000 */
[----:B0-----:R-:W-:Y:S02]  /*0170*/  HFMA2 R4, -RZ, RZ, 0, 0 ;  /* 0x00000000ff047431 */ /* 0x001fe400000001ff */
[----:B-1----:R-:W-:-:S04]  /*0180*/  IMAD.MOV R7, RZ, RZ, -R5 ;  /* 0x000000ffff077224 */ /* 0x002fc800078e0a05 */
[----:B------:R-:W-:-:S04]  /*0190*/  IMAD R7, R7, UR6, RZ ;  /* 0x0000000607077c24 */ /* 0x000fc8000f8e02ff */
[----:B------:R-:W-:-:S06]  /*01a0*/  IMAD.HI.U32 R5, R5, R7, R4 ;  /* 0x0000000705057227 */ /* 0x000fcc00078e0004 */
[----:B------:R-:W-:-:S04]  /*01b0*/  IMAD.HI.U32 R4, R5, R2, RZ ;  /* 0x0000000205047227 */ /* 0x000fc800078e00ff */
[----:B------:R-:W-:-:S04]  /*01c0*/  IMAD.MOV R5, RZ, RZ, -R4 ;  /* 0x000000ffff057224 */ /* 0x000fc800078e0a04 */
[----:B------:R-:W-:-:S05]  /*01d0*/  IMAD R5, R5, UR6, R2 ;  /* 0x0000000605057c24 */ /* 0x000fca000f8e0202 */
[----:B------:R-:W-:-:S13]  /*01e0*/  ISETP.GE.U32.AND P0, PT, R5, UR6, PT ;  /* 0x0000000605007c0c */ /* 0x000fda000bf06070 */
[----:B------:R-:W-:Y:S01]  /*01f0*/  @P0 VIADD R5, R5, -UR6 ;  /* 0x8000000605050c36 */ /* 0x000fe20008000000 */
[----:B------:R-:W-:-:S04]  /*0200*/  @P0 IADD3 R4, PT, PT, R4, 0x1, RZ ;  /* 0x0000000104040810 */ /* 0x000fc80007ffe0ff */
[----:B------:R-:W-:-:S13]  /*0210*/  ISETP.GE.U32.AND P1, PT, R5, UR6, PT ;  /* 0x0000000605007c0c */ /* 0x000fda000bf26070 */
[----:B------:R-:W-:Y:S01]  /*0220*/  @P1 VIADD R4, R4, 0x1 ;  /* 0x0000000104041836 */ /* 0x000fe20000000000 */
[----:B------:R-:W-:-:S05]  /*0230*/  @!P2 LOP3.LUT R4, RZ, UR6, RZ, 0x33, !PT ;  /* 0x00000006ff04ac12 */ /* 0x000fca000f8e33ff */
[----:B------:R-:W-:-:S04]  /*0240*/  IMAD.MOV R5, RZ, RZ, -R4 ;  /* 0x000000ffff057224 */ /* 0x000fc800078e0a04 */
[----:B------:R-:W-:Y:S02]  /*0250*/  IMAD R0, R5, UR6, R2 ;  /* 0x0000000605007c24 */ /* 0x000fe4000f8e0202 */
[----:B------:R-:W-:Y:S01]  /*0260*/  IMAD.MOV.U32 R5, RZ, RZ, RZ ;  /* 0x000000ffff057224 */ /* 0x000fe200078e00ff */
[----:B------:R-:W-:Y:S06]  /*0270*/  BRA `(.L_x_39) ;  /* 0x0000000000307947 */ /* 0x000fec0003800000 */
.L_x_38:
[----:B------:R-:W-:-:S07]  /*0280*/  MOV R0, 0x2a0 ;  /* 0x000002a000007802 */ /* 0x000fce0000000f00 */
[----:B------:R-:W-:Y:S05]  /*0290*/  CALL.REL.NOINC `($__internal_1_$__cuda_sm20_div_u64) ;  /* 0x0000000000707944 */ /* 0x000fea0003c00000 */
[----:B------:R-:W0:Y:S01]  /*02a0*/  LDCU.64 UR6, c[0x0][0x3a0] ;  /* 0x00007400ff0677ac */ /* 0x000e220008000a00 */
[----:B------:R-:W-:-:S05]  /*02b0*/  IADD3 R9, P0, PT, RZ, -R6, RZ ;  /* 0x80000006ff097210 */ /* 0x000fca0007f1e0ff */
[----:B------:R-:W-:-:S04]  /*02c0*/  IMAD.X R0, RZ, RZ, ~R7, P0 ;  /* 0x000000ffff007224 */ /* 0x000fc800000e0e07 */
[----:B0-----:R-:W-:Y:S02]  /*02d0*/  IMAD R0, R0, UR6, RZ ;  /* 0x0000000600007c24 */ /* 0x001fe4000f8e02ff */
[----:B------:R-:W-:-:S04]  /*02e0*/  IMAD.WIDE.U32 R4, R9, UR6, R2 ;  /* 0x0000000609047c25 */ /* 0x000fc8000f8e0002 */
[----:B------:R-:W-:Y:S01]  /*02f0*/  IMAD R9, R9, UR7, R0 ;  /* 0x0000000709097c24 */ /* 0x000fe2000f8e0200 */
[----:B------:R-:W-:Y:S01]  /*0300*/  MOV R0, R4 ;  /* 0x0000000400007202 */ /* 0x000fe20000000f00 */
[----:B------:R-:W-:Y:S02]  /*0310*/  IMAD.MOV.U32 R4, RZ, RZ, R6 ;  /* 0x000000ffff047224 */ /* 0x000fe400078e0006 */
[----:B------:R-:W-:Y:S01]  /*0320*/  IMAD.IADD R8, R5, 0x1, R9 ;  /* 0x0000000105087824 */ /* 0x000fe200078e0209 */
[----:B------:R-:W-:-:S07]  /*0330*/  MOV R5, R7 ;  /* 0x0000000700057202 */ /* 0x000fce0000000f00 */
.L_x_39:
[----:B------:R-:W-:Y:S05]  /*0340*/  BSYNC.RECONVERGENT B0 ;  /* 0x0000000000007941 */ /* 0x000fea0003800200 */
.L_x_37:
[----:B------:R-:W0:Y:S01]  /*0350*/  LDCU.64 UR6, c[0x0][0x390] ;  /* 0x00007200ff0677ac */ /* 0x000e220008000a00 */
[----:B------:R-:W-:Y:S01]  /*0360*/  IADD3 R7, P1, PT, RZ, -R4, RZ ;  /* 0x80000004ff077210 */ /* 0x000fe20007f3e0ff */
[----:B------:R-:W1:Y:S01]  /*0370*/  LDCU.64 UR8, c[0x0][0x3a8] ;  /* 0x00007500ff0877ac */ /* 0x000e620008000a00 */
[----:B------:R-:W2:Y:S01]  /*0380*/  LDCU.128 UR12, c[0x0][0x380] ;  /* 0x00007000ff0c77ac */ /* 0x000ea20008000c00 */
[----:B0-----:R-:W-:Y:S02]  /*0390*/  IADD3 R4, P0, PT, R0, UR6, RZ ;  /* 0x0000000600047c10 */ /* 0x001fe4000ff1e0ff */
[----:B------:R-:W-:Y:S02]  /*03a0*/  IMAD.X R0, RZ, RZ, ~R5, P1 ;  /* 0x000000ffff007224 */ /* 0x000fe400008e0e05 */
[----:B------:R-:W-:Y:S02]  /*03b0*/  IADD3.X R5, PT, PT, R8, UR7, RZ, P0, !PT ;  /* 0x0000000708057c10 */ /* 0x000fe400087fe4ff */
[----:B-1----:R-:W-:-:S02]  /*03c0*/  IMAD R0, R0, UR8, RZ ;  /* 0x0000000800007c24 */ /* 0x002fc4000f8e02ff */
[----:B------:R-:W-:-:S04]  /*03d0*/  IMAD.WIDE.U32 R4, R7, UR8, R4 ;  /* 0x0000000807047c25 */ /* 0x000fc8000f8e0004 */
[----:B------:R-:W-:Y:S01]  /*03e0*/  IMAD R7, R7, UR9, R0 ;  /* 0x0000000907077c24 */ /* 0x000fe2000f8e0200 */
[----:B--2---:R-:W-:-:S04]  /*03f0*/  IADD3 R4, P0, PT, R4, UR14, RZ ;  /* 0x0000000e04047c10 */ /* 0x004fc8000ff1e0ff */
[----:B------:R-:W-:-:S06]  /*0400*/  IADD3.X R5, PT, PT, R5, UR15, R7, P0, !PT ;  /* 0x0000000f05057c10 */ /* 0x000fcc00087fe407 */
[----:B------:R-:W2:Y:S01]  /*0410*/  LDG.E.U8 R5, desc[UR4][R4.64] ;  /* 0x0000000404057981 */ /* 0x000ea2000c1e1100 */
[----:B------:R-:W-:-:S04]  /*0420*/  IADD3 R2, P0, PT, R2, UR12, RZ ;  /* 0x0000000c02027c10 */ /* 0x000fc8000ff1e0ff */
[----:B------:R-:W-:-:S05]  /*0430*/  IADD3.X R3, PT, PT, R3, UR13, RZ, P0, !PT ;  /* 0x0000000d03037c10 */ /* 0x000fca00087fe4ff */
[----:B--2---:R-:W-:Y:S01]  /*0440*/  STG.E.U8 desc[UR4][R2.64], R5 ;  /* 0x0000000502007986 */ /* 0x004fe2000c101104 */
[----:B------:R-:W-:Y:S05]  /*0450*/  EXIT ;  /* 0x000000000000794d */ /* 0x000fea0003800000 */
        .weak           $__internal_1_$__cuda_sm20_div_u64
        .type           $__internal_1_$__cuda_sm20_div_u64,@function
        .size           $__internal_1_$__cuda_sm20_div_u64,(.L_x_42 - $__internal_1_$__cuda_sm20_div_u64)
$__internal_1_$__cuda_sm20_div_u64:
[----:B------:R-:W0:Y:S01]  /*0460*/  LDCU.64 UR6, c[0x0][0x3a0] ;  /* 0x00007400ff0677ac */ /* 0x000e220008000a00 */
[----:B------:R-:W1:Y:S01]  /*0470*/  LDC.64 R4, c[0x0][0x3a0] ;  /* 0x0000e800ff047b82 */ /* 0x000e620000000a00 */
[----:B0-----:R-:W0:Y:S08]  /*0480*/  I2F.U64.RP R10, UR6 ;  /* 0x00000006000a7d12 */ /* 0x001e300008309000 */
[----:B0-----:R-:W0:Y:S02]  /*0490*/  MUFU.RCP R10, R10 ;  /* 0x0000000a000a7308 */ /* 0x001e240000001000 */
[----:B0-----:R-:W-:-:S06]  /*04a0*/  IADD3 R6, PT, PT, R10, 0x1ffffffe, RZ ;  /* 0x1ffffffe0a067810 */ /* 0x001fcc0007ffe0ff */
[----:B------:R-:W1:Y:S02]  /*04b0*/  F2I.U64.TRUNC R6, R6 ;  /* 0x0000000600067311 */ /* 0x000e64000020d800 */
[----:B-1----:R-:W-:-:S04]  /*04c0*/  IMAD.WIDE.U32 R8, R6, R4, RZ ;  /* 0x0000000406087225 */ /* 0x002fc800078e00ff */
[----:B------:R-:W-:Y:S01]  /*04d0*/  IMAD R9, R6, R5, R9 ;  /* 0x0000000506097224 */ /* 0x000fe200078e0209 */
[----:B------:R-:W-:-:S03]  /*04e0*/  IADD3 R11, P0, PT, RZ, -R8, RZ ;  /* 0x80000008ff0b7210 */ /* 0x000fc60007f1e0ff */
[----:B------:R-:W-:Y:S02]  /*04f0*/  IMAD R9, R7, R4, R9 ;  /* 0x0000000407097224 */ /* 0x000fe400078e0209 */
[----:B------:R-:W-:-:S04]  /*0500*/  IMAD.HI.U32 R8, R6, R11, RZ ;  /* 0x0000000b06087227 */ /* 0x000fc800078e00ff */
[----:B------:R-:W-:Y:S01]  /*0510*/  IMAD.X R13, RZ, RZ, ~R9, P0 ;  /* 0x000000ffff0d7224 */ /* 0x000fe200000e0e09 */
[----:B------:R-:W-:-:S03]  /*0520*/  MOV R9, R6 ;  /* 0x0000000600097202 */ /* 0x000fc60000000f00 */
[-C--:B------:R-:W-:Y:S02]  /*0530*/  IMAD R15, R7, R13.reuse, RZ ;  /* 0x0000000d070f7224 */ /* 0x080fe400078e02ff */
[----:B------:R-:W-:-:S04]  /*0540*/  IMAD.WIDE.U32 R8, P0, R6, R13, R8 ;  /* 0x0000000d06087225 */ /* 0x000fc80007800008 */
[----:B------:R-:W-:-:S04]  /*0550*/  IMAD.HI.U32 R13, R7, R13, RZ ;  /* 0x0000000d070d7227 */ /* 0x000fc800078e00ff */
[----:B------:R-:W-:-:S05]  /*0560*/  IMAD.HI.U32 R8, P1, R7, R11, R8 ;  /* 0x0000000b07087227 */ /* 0x000fca0007820008 */
[----:B------:R-:W-:Y:S01]  /*0570*/  IADD3 R9, P2, PT, R15, R8, RZ ;  /* 0x000000080f097210 */ /* 0x000fe20007f5e0ff */
[----:B------:R-:W-:-:S04]  /*0580*/  IMAD.X R8, R13, 0x1, R7, P0 ;  /* 0x000000010d087824 */ /* 0x000fc800000e0607 */
[----:B------:R-:W-:Y:S01]  /*0590*/  IMAD.WIDE.U32 R6, R9, R4, RZ ;  /* 0x0000000409067225 */ /* 0x000fe200078e00ff */
[----:B------:R-:W-:-:S03]  /*05a0*/  IADD3.X R11, PT, PT, RZ, RZ, R8, P2, P1 ;  /* 0x000000ffff0b7210 */ /* 0x000fc600017e2408 */
[----:B------:R-:W-:Y:S01]  /*05b0*/  IMAD R7, R9, R5, R7 ;  /* 0x0000000509077224 */ /* 0x000fe200078e0207 */
[----:B------:R-:W-:-:S03]  /*05c0*/  IADD3 R13, P0, PT, RZ, -R6, RZ ;  /* 0x80000006ff0d7210 */ /* 0x000fc60007f1e0ff */
[----:B------:R-:W-:Y:S02]  /*05d0*/  IMAD R7, R11, R4, R7 ;  /* 0x000000040b077224 */ /* 0x000fe400078e0207 */
[----:B------:R-:W-:-:S03]  /*05e0*/  IMAD.HI.U32 R8, R9, R13, RZ ;  /* 0x0000000d09087227 */ /* 0x000fc600078e00ff */
[----:B------:R-:W-:Y:S01]  /*05f0*/  IADD3.X R6, PT, PT, RZ, ~R7, RZ, P0, !PT ;  /* 0x80000007ff067210 */ /* 0x000fe200007fe4ff */
[----:B------:R-:W-:-:S04]  /*0600*/  HFMA2 R7, -RZ, RZ, 0, 0 ;  /* 0x00000000ff077431 */ /* 0x000fc800000001ff */
[----:B------:R-:W-:-:S04]  /*0610*/  IMAD.WIDE.U32 R8, P0, R9, R6, R8 ;  /* 0x0000000609087225 */ /* 0x000fc80007800008 */
[C---:B------:R-:W-:Y:S02]  /*0620*/  IMAD R10, R11.reuse, R6, RZ ;  /* 0x000000060b0a7224 */ /* 0x040fe400078e02ff */
[----:B------:R-:W-:-:S04]  /*0630*/  IMAD.HI.U32 R9, P1, R11, R13, R8 ;  /* 0x0000000d0b097227 */ /* 0x000fc80007820008 */
[----:B------:R-:W-:Y:S01]  /*0640*/  IMAD.HI.U32 R6, R11, R6, RZ ;  /* 0x000000060b067227 */ /* 0x000fe200078e00ff */
[----:B------:R-:W-:-:S03]  /*0650*/  IADD3 R9, P2, PT, R10, R9, RZ ;  /* 0x000000090a097210 */ /* 0x000fc60007f5e0ff */
[----:B------:R-:W-:Y:S02]  /*0660*/  IMAD.X R11, R6, 0x1, R11, P0 ;  /* 0x00000001060b7824 */ /* 0x000fe400000e060b */
[----:B------:R-:W-:-:S03]  /*0670*/  IMAD.HI.U32 R6, R9, R2, RZ ;  /* 0x0000000209067227 */ /* 0x000fc600078e00ff */
[----:B------:R-:W-:Y:S01]  /*0680*/  IADD3.X R11, PT, PT, RZ, RZ, R11, P2, P1 ;  /* 0x000000ffff0b7210 */ /* 0x000fe200017e240b */
[----:B------:R-:W-:-:S04]  /*0690*/  IMAD.WIDE.U32 R6, R9, R3, R6 ;  /* 0x0000000309067225 */ /* 0x000fc800078e0006 */
[C---:B------:R-:W-:Y:S02]  /*06a0*/  IMAD R9, R11.reuse, R3, RZ ;  /* 0x000000030b097224 */ /* 0x040fe400078e02ff */
[----:B------:R-:W-:-:S04]  /*06b0*/  IMAD.HI.U32 R6, P0, R11, R2, R6 ;  /* 0x000000020b067227 */ /* 0x000fc80007800006 */
[----:B------:R-:W-:Y:S01]  /*06c0*/  IMAD.HI.U32 R8, R11, R3, RZ ;  /* 0x000000030b087227 */ /* 0x000fe200078e00ff */
[----:B------:R-:W-:-:S03]  /*06d0*/  IADD3 R9, P1, PT, R9, R6, RZ ;  /* 0x0000000609097210 */ /* 0x000fc60007f3e0ff */
[----:B------:R-:W-:Y:S02]  /*06e0*/  IMAD.X R8, RZ, RZ, R8, P0 ;  /* 0x000000ffff087224 */ /* 0x000fe400000e0608 */
[----:B------:R-:W-:-:S03]  /*06f0*/  IMAD.WIDE.U32 R6, R9, R4, RZ ;  /* 0x0000000409067225 */ /* 0x000fc600078e00ff */
[----:B------:R-:W-:Y:S01]  /*0700*/  IADD3.X R11, PT, PT, RZ, R8, RZ, P1, !PT ;  /* 0x00000008ff0b7210 */ /* 0x000fe20000ffe4ff */
[----:B------:R-:W-:Y:S01]  /*0710*/  IMAD R7, R9, R5, R7 ;  /* 0x0000000509077224 */ /* 0x000fe200078e0207 */
[----:B------:R-:W-:-:S03]  /*0720*/  IADD3 R13, P1, PT, -R6, R2, RZ ;  /* 0x00000002060d7210 */ /* 0x000fc60007f3e1ff */
[-C--:B------:R-:W-:Y:S01]  /*0730*/  IMAD R7, R11, R4.reuse, R7 ;  /* 0x000000040b077224 */ /* 0x080fe200078e0207 */
[----:B------:R-:W-:-:S03]  /*0740*/  ISETP.GE.U32.AND P0, PT, R13, R4, PT ;  /* 0x000000040d00720c */ /* 0x000fc60003f06070 */
[----:B------:R-:W-:Y:S01]  /*0750*/  IMAD.X R12, R3, 0x1, ~R7, P1 ;  /* 0x00000001030c7824 */ /* 0x000fe200008e0e07 */
[----:B------:R-:W-:Y:S02]  /*0760*/  IADD3 R6, P1, PT, R9, 0x1, RZ ;  /* 0x0000000109067810 */ /* 0x000fe40007f3e0ff */
[----:B------:R-:W-:Y:S02]  /*0770*/  IADD3 R7, P2, PT, R13, -R4, RZ ;  /* 0x800000040d077210 */ /* 0x000fe40007f5e0ff */
[CC--:B------:R-:W-:Y:S01]  /*0780*/  ISETP.GE.U32.AND.EX P0, PT, R12.reuse, R5.reuse, PT, P0 ;  /* 0x000000050c00720c */ /* 0x0c0fe20003f06100 */
[----:B------:R-:W-:Y:S01]  /*0790*/  IMAD.X R8, RZ, RZ, R11, P1 ;  /* 0x000000ffff087224 */ /* 0x000fe200008e060b */
[----:B------:R-:W-:Y:S02]  /*07a0*/  IADD3.X R10, PT, PT, R12, ~R5, RZ, P2, !PT ;  /* 0x800000050c0a7210 */ /* 0x000fe400017fe4ff */
[----:B------:R-:W-:Y:S02]  /*07b0*/  SEL R7, R7, R13, P0 ;  /* 0x0000000d07077207 */ /* 0x000fe40000000000 */
[----:B------:R-:W-:-:S02]  /*07c0*/  SEL R9, R6, R9, P0 ;  /* 0x0000000906097207 */ /* 0x000fc40000000000 */
[----:B------:R-:W-:Y:S02]  /*07d0*/  SEL R10, R10, R12, P0 ;  /* 0x0000000c0a0a7207 */ /* 0x000fe40000000000 */
[----:B------:R-:W-:Y:S02]  /*07e0*/  SEL R8, R8, R11, P0 ;  /* 0x0000000b08087207 */ /* 0x000fe40000000000 */
[----:B------:R-:W-:Y:S02]  /*07f0*/  ISETP.GE.U32.AND P0, PT, R7, R4, PT ;  /* 0x000000040700720c */ /* 0x000fe40003f06070 */
[----:B------:R-:W-:Y:S02]  /*0800*/  IADD3 R6, P2, PT, R9, 0x1, RZ ;  /* 0x0000000109067810 */ /* 0x000fe40007f5e0ff */
[----:B------:R-:W-:Y:S01]  /*0810*/  ISETP.NE.U32.AND P1, PT, R4, RZ, PT ;  /* 0x000000ff0400720c */ /* 0x000fe20003f25070 */
[----:B------:R-:W-:Y:S01]  /*0820*/  IMAD.MOV.U32 R4, RZ, RZ, R0 ;  /* 0x000000ffff047224 */ /* 0x000fe200078e0000 */
[----:B------:R-:W-:-:S02]  /*0830*/  ISETP.GE.U32.AND.EX P0, PT, R10, R5, PT, P0 ;  /* 0x000000050a00720c */ /* 0x000fc40003f06100 */
[-C--:B------:R-:W-:Y:S02]  /*0840*/  IADD3.X R7, PT, PT, RZ, R8.reuse, RZ, P2, !PT ;  /* 0x00000008ff077210 */ /* 0x080fe400017fe4ff */
[----:B------:R-:W-:Y:S02]  /*0850*/  ISETP.NE.AND.EX P1, PT, R5, RZ, PT, P1 ;  /* 0x000000ff0500720c */ /* 0x000fe40003f25310 */
[----:B------:R-:W-:Y:S02]  /*0860*/  MOV R5, 0x0 ;  /* 0x0000000000057802 */ /* 0x000fe40000000f00 */
[----:B------:R-:W-:Y:S02]  /*0870*/  SEL R6, R6, R9, P0 ;  /* 0x0000000906067207 */ /* 0x000fe40000000000 */
[----:B------:R-:W-:Y:S02]  /*0880*/  SEL R7, R7, R8, P0 ;  /* 0x0000000807077207 */ /* 0x000fe40000000000 */
[----:B------:R-:W-:-:S02]  /*0890*/  SEL R6, R6, 0xffffffff, P1 ;  /* 0xffffffff06067807 */ /* 0x000fc40000800000 */
[----:B------:R-:W-:Y:S01]  /*08a0*/  SEL R7, R7, 0xffffffff, P1 ;  /* 0xffffffff07077807 */ /* 0x000fe20000800000 */
[----:B------:R-:W-:Y:S06]  /*08b0*/  RET.REL.NODEC R4 `(_Z9pack_dataPcS_mmmm) ;  /* 0xfffffff404d07950 */ /* 0x000fec0003c3ffff */
.L_x_40:
        /* <DEDUP_REMOVED lines=12> */
.L_x_42:


//--------------------- .nv.shared.reserved.0     --------------------------
	.section	.nv.shared.reserved.0,"aw",@nobits
	.weak		__nv_reservedSMEM_offset_0_alias
	.size		__nv_reservedSMEM_offset_0_alias, 0, 64
	.other		__nv_reservedSMEM_offset_0_alias,@"STO_CUDA_RESERVED_SHARED STV_DEFAULT"
__nv_reservedSMEM_offset_0_alias:
	.zero		0
	.zero		64


//--------------------- .nv.constant0._Z13con_pack_dataPcS_PmS0_S0_mi --------------------------
	.section	.nv.constant0._Z13con_pack_dataPcS_PmS0_S0_mi,"a",@progbits
	.sectionflags	@""
	.align	4
.nv.constant0._Z13con_pack_dataPcS_PmS0_S0_mi:
	.zero		948


//--------------------- .nv.constant0._Z9pack_dataPcS_mmmm --------------------------
	.section	.nv.constant0._Z9pack_dataPcS_mmmm,"a",@progbits
	.sectionflags	@""
	.align	4
.nv.constant0._Z9pack_dataPcS_mmmm:
	.zero		944


//--------------------- SYMBOLS --------------------------

	.type		.nv.reservedSmem.offset0,@object
	.size		.nv.reservedSmem.offset0,0x4
